//
// Generated by NVIDIA NVVM Compiler
//
// Compiler Build ID: CL-36424714
// Cuda compilation tools, release 13.0, V13.0.88
// Based on NVVM 20.0.0
//

.version 9.0
.target sm_100
.address_size 64

	// .globl	_Z10powerArrayPiPfS0_
// _ZZ10powerArrayPiPfS0_E8s_weight has been demoted
// _ZZ10powerArrayPiPfS0_E7s_input has been demoted
// _ZZ9energyADCPiPfS0_S0_E5s_lut has been demoted
// _ZZ9energyADCPiPfS0_S0_E8s_weight has been demoted
// _ZZ9energyADCPiPfS0_S0_E7s_input has been demoted

.visible .entry _Z10powerArrayPiPfS0_(
	.param .u64 .ptr .align 1 _Z10powerArrayPiPfS0__param_0,
	.param .u64 .ptr .align 1 _Z10powerArrayPiPfS0__param_1,
	.param .u64 .ptr .align 1 _Z10powerArrayPiPfS0__param_2
)
{
	.reg .pred 	%p<8>;
	.reg .b32 	%r<79>;
	.reg .b32 	%f<109>;
	.reg .b64 	%rd<11>;
	// demoted variable
	.shared .align 4 .b8 _ZZ10powerArrayPiPfS0_E8s_weight[108];
	// demoted variable
	.shared .align 4 .b8 _ZZ10powerArrayPiPfS0_E7s_input[9600];
	ld.param.u64 	%rd1, [_Z10powerArrayPiPfS0__param_0];
	ld.param.u64 	%rd3, [_Z10powerArrayPiPfS0__param_1];
	ld.param.u64 	%rd2, [_Z10powerArrayPiPfS0__param_2];
	cvta.to.global.u64 	%rd4, %rd3;
	ld.global.f32 	%f2, [%rd4];
	st.shared.f32 	[_ZZ10powerArrayPiPfS0_E8s_weight], %f2;
	ld.global.f32 	%f3, [%rd4+4];
	st.shared.f32 	[_ZZ10powerArrayPiPfS0_E8s_weight+4], %f3;
	ld.global.f32 	%f4, [%rd4+8];
	st.shared.f32 	[_ZZ10powerArrayPiPfS0_E8s_weight+8], %f4;
	ld.global.f32 	%f5, [%rd4+12];
	st.shared.f32 	[_ZZ10powerArrayPiPfS0_E8s_weight+12], %f5;
	ld.global.f32 	%f6, [%rd4+16];
	st.shared.f32 	[_ZZ10powerArrayPiPfS0_E8s_weight+16], %f6;
	ld.global.f32 	%f7, [%rd4+20];
	st.shared.f32 	[_ZZ10powerArrayPiPfS0_E8s_weight+20], %f7;
	ld.global.f32 	%f8, [%rd4+24];
	st.shared.f32 	[_ZZ10powerArrayPiPfS0_E8s_weight+24], %f8;
	ld.global.f32 	%f9, [%rd4+28];
	st.shared.f32 	[_ZZ10powerArrayPiPfS0_E8s_weight+28], %f9;
	ld.global.f32 	%f10, [%rd4+32];
	st.shared.f32 	[_ZZ10powerArrayPiPfS0_E8s_weight+32], %f10;
	ld.global.f32 	%f11, [%rd4+36];
	st.shared.f32 	[_ZZ10powerArrayPiPfS0_E8s_weight+36], %f11;
	ld.global.f32 	%f12, [%rd4+40];
	st.shared.f32 	[_ZZ10powerArrayPiPfS0_E8s_weight+40], %f12;
	ld.global.f32 	%f13, [%rd4+44];
	st.shared.f32 	[_ZZ10powerArrayPiPfS0_E8s_weight+44], %f13;
	ld.global.f32 	%f14, [%rd4+48];
	st.shared.f32 	[_ZZ10powerArrayPiPfS0_E8s_weight+48], %f14;
	ld.global.f32 	%f15, [%rd4+52];
	st.shared.f32 	[_ZZ10powerArrayPiPfS0_E8s_weight+52], %f15;
	ld.global.f32 	%f16, [%rd4+56];
	st.shared.f32 	[_ZZ10powerArrayPiPfS0_E8s_weight+56], %f16;
	ld.global.f32 	%f17, [%rd4+60];
	st.shared.f32 	[_ZZ10powerArrayPiPfS0_E8s_weight+60], %f17;
	ld.global.f32 	%f18, [%rd4+64];
	st.shared.f32 	[_ZZ10powerArrayPiPfS0_E8s_weight+64], %f18;
	ld.global.f32 	%f19, [%rd4+68];
	st.shared.f32 	[_ZZ10powerArrayPiPfS0_E8s_weight+68], %f19;
	ld.global.f32 	%f20, [%rd4+72];
	st.shared.f32 	[_ZZ10powerArrayPiPfS0_E8s_weight+72], %f20;
	ld.global.f32 	%f21, [%rd4+76];
	st.shared.f32 	[_ZZ10powerArrayPiPfS0_E8s_weight+76], %f21;
	ld.global.f32 	%f22, [%rd4+80];
	st.shared.f32 	[_ZZ10powerArrayPiPfS0_E8s_weight+80], %f22;
	ld.global.f32 	%f23, [%rd4+84];
	st.shared.f32 	[_ZZ10powerArrayPiPfS0_E8s_weight+84], %f23;
	ld.global.f32 	%f24, [%rd4+88];
	st.shared.f32 	[_ZZ10powerArrayPiPfS0_E8s_weight+88], %f24;
	ld.global.f32 	%f25, [%rd4+92];
	st.shared.f32 	[_ZZ10powerArrayPiPfS0_E8s_weight+92], %f25;
	ld.global.f32 	%f26, [%rd4+96];
	st.shared.f32 	[_ZZ10powerArrayPiPfS0_E8s_weight+96], %f26;
	ld.global.f32 	%f27, [%rd4+100];
	st.shared.f32 	[_ZZ10powerArrayPiPfS0_E8s_weight+100], %f27;
	ld.global.f32 	%f28, [%rd4+104];
	st.shared.f32 	[_ZZ10powerArrayPiPfS0_E8s_weight+104], %f28;
	mov.u32 	%r1, %tid.x;
	mov.u32 	%r2, %tid.y;
	mov.u32 	%r3, %tid.z;
	mov.u32 	%r7, %ctaid.y;
	shl.b32 	%r8, %r7, 3;
	add.s32 	%r4, %r8, %r2;
	mov.u32 	%r9, %ctaid.x;
	shl.b32 	%r10, %r9, 3;
	add.s32 	%r5, %r10, %r1;
	add.s32 	%r11, %r4, -1;
	add.s32 	%r12, %r5, -1;
	or.b32  	%r13, %r11, %r12;
	setp.lt.u32 	%p1, %r13, 256;
	mov.u32 	%r14, _ZZ10powerArrayPiPfS0_E7s_input;
	mad.lo.s32 	%r15, %r2, 960, %r14;
	mad.lo.s32 	%r6, %r1, 96, %r15;
	@%p1 bra 	$L__BB0_2;
	mov.b32 	%r16, 0;
	st.shared.u32 	[%r6], %r16;
	st.shared.u32 	[%r6+4], %r16;
	st.shared.u32 	[%r6+8], %r16;
	st.shared.u32 	[%r6+12], %r16;
	st.shared.u32 	[%r6+16], %r16;
	st.shared.u32 	[%r6+20], %r16;
	st.shared.u32 	[%r6+24], %r16;
	st.shared.u32 	[%r6+28], %r16;
	st.shared.u32 	[%r6+32], %r16;
	st.shared.u32 	[%r6+36], %r16;
	st.shared.u32 	[%r6+40], %r16;
	st.shared.u32 	[%r6+44], %r16;
	st.shared.u32 	[%r6+48], %r16;
	st.shared.u32 	[%r6+52], %r16;
	st.shared.u32 	[%r6+56], %r16;
	st.shared.u32 	[%r6+60], %r16;
	st.shared.u32 	[%r6+64], %r16;
	st.shared.u32 	[%r6+68], %r16;
	st.shared.u32 	[%r6+72], %r16;
	st.shared.u32 	[%r6+76], %r16;
	st.shared.u32 	[%r6+80], %r16;
	st.shared.u32 	[%r6+84], %r16;
	st.shared.u32 	[%r6+88], %r16;
	st.shared.u32 	[%r6+92], %r16;
	bra.uni 	$L__BB0_3;
$L__BB0_2:
	cvta.to.global.u64 	%rd5, %rd1;
	mul.lo.s32 	%r17, %r4, 6144;
	mad.lo.s32 	%r18, %r5, 24, %r17;
	add.s32 	%r19, %r18, -6168;
	mul.wide.s32 	%rd6, %r19, 4;
	add.s64 	%rd7, %rd5, %rd6;
	ld.global.u32 	%r20, [%rd7];
	st.shared.u32 	[%r6], %r20;
	ld.global.u32 	%r21, [%rd7+4];
	st.shared.u32 	[%r6+4], %r21;
	ld.global.u32 	%r22, [%rd7+8];
	st.shared.u32 	[%r6+8], %r22;
	ld.global.u32 	%r23, [%rd7+12];
	st.shared.u32 	[%r6+12], %r23;
	ld.global.u32 	%r24, [%rd7+16];
	st.shared.u32 	[%r6+16], %r24;
	ld.global.u32 	%r25, [%rd7+20];
	st.shared.u32 	[%r6+20], %r25;
	ld.global.u32 	%r26, [%rd7+24];
	st.shared.u32 	[%r6+24], %r26;
	ld.global.u32 	%r27, [%rd7+28];
	st.shared.u32 	[%r6+28], %r27;
	ld.global.u32 	%r28, [%rd7+32];
	st.shared.u32 	[%r6+32], %r28;
	ld.global.u32 	%r29, [%rd7+36];
	st.shared.u32 	[%r6+36], %r29;
	ld.global.u32 	%r30, [%rd7+40];
	st.shared.u32 	[%r6+40], %r30;
	ld.global.u32 	%r31, [%rd7+44];
	st.shared.u32 	[%r6+44], %r31;
	ld.global.u32 	%r32, [%rd7+48];
	st.shared.u32 	[%r6+48], %r32;
	ld.global.u32 	%r33, [%rd7+52];
	st.shared.u32 	[%r6+52], %r33;
	ld.global.u32 	%r34, [%rd7+56];
	st.shared.u32 	[%r6+56], %r34;
	ld.global.u32 	%r35, [%rd7+60];
	st.shared.u32 	[%r6+60], %r35;
	ld.global.u32 	%r36, [%rd7+64];
	st.shared.u32 	[%r6+64], %r36;
	ld.global.u32 	%r37, [%rd7+68];
	st.shared.u32 	[%r6+68], %r37;
	ld.global.u32 	%r38, [%rd7+72];
	st.shared.u32 	[%r6+72], %r38;
	ld.global.u32 	%r39, [%rd7+76];
	st.shared.u32 	[%r6+76], %r39;
	ld.global.u32 	%r40, [%rd7+80];
	st.shared.u32 	[%r6+80], %r40;
	ld.global.u32 	%r41, [%rd7+84];
	st.shared.u32 	[%r6+84], %r41;
	ld.global.u32 	%r42, [%rd7+88];
	st.shared.u32 	[%r6+88], %r42;
	ld.global.u32 	%r43, [%rd7+92];
	st.shared.u32 	[%r6+92], %r43;
$L__BB0_3:
	bar.sync 	0;
	or.b32  	%r44, %r1, %r2;
	and.b32  	%r45, %r44, 1016;
	setp.ne.s32 	%p2, %r45, 0;
	setp.gt.u32 	%p3, %r3, 7;
	or.pred  	%p4, %p3, %p2;
	@%p4 bra 	$L__BB0_6;
	ld.shared.f32 	%f29, [_ZZ10powerArrayPiPfS0_E8s_weight];
	shl.b32 	%r46, %r3, 2;
	add.s32 	%r47, %r6, %r46;
	ld.shared.u32 	%r48, [%r47];
	cvt.rn.f32.s32 	%f30, %r48;
	fma.rn.f32 	%f31, %f29, %f30, 0f00000000;
	ld.shared.f32 	%f32, [_ZZ10powerArrayPiPfS0_E8s_weight+4];
	ld.shared.u32 	%r49, [%r47+32];
	cvt.rn.f32.s32 	%f33, %r49;
	fma.rn.f32 	%f34, %f32, %f33, %f31;
	ld.shared.f32 	%f35, [_ZZ10powerArrayPiPfS0_E8s_weight+8];
	ld.shared.u32 	%r50, [%r47+64];
	cvt.rn.f32.s32 	%f36, %r50;
	fma.rn.f32 	%f37, %f35, %f36, %f34;
	ld.shared.f32 	%f38, [_ZZ10powerArrayPiPfS0_E8s_weight+12];
	ld.shared.u32 	%r51, [%r47+96];
	cvt.rn.f32.s32 	%f39, %r51;
	fma.rn.f32 	%f40, %f38, %f39, %f37;
	ld.shared.f32 	%f41, [_ZZ10powerArrayPiPfS0_E8s_weight+16];
	ld.shared.u32 	%r52, [%r47+128];
	cvt.rn.f32.s32 	%f42, %r52;
	fma.rn.f32 	%f43, %f41, %f42, %f40;
	ld.shared.f32 	%f44, [_ZZ10powerArrayPiPfS0_E8s_weight+20];
	ld.shared.u32 	%r53, [%r47+160];
	cvt.rn.f32.s32 	%f45, %r53;
	fma.rn.f32 	%f46, %f44, %f45, %f43;
	ld.shared.f32 	%f47, [_ZZ10powerArrayPiPfS0_E8s_weight+24];
	ld.shared.u32 	%r54, [%r47+192];
	cvt.rn.f32.s32 	%f48, %r54;
	fma.rn.f32 	%f49, %f47, %f48, %f46;
	ld.shared.f32 	%f50, [_ZZ10powerArrayPiPfS0_E8s_weight+28];
	ld.shared.u32 	%r55, [%r47+224];
	cvt.rn.f32.s32 	%f51, %r55;
	fma.rn.f32 	%f52, %f50, %f51, %f49;
	ld.shared.f32 	%f53, [_ZZ10powerArrayPiPfS0_E8s_weight+32];
	ld.shared.u32 	%r56, [%r47+256];
	cvt.rn.f32.s32 	%f54, %r56;
	fma.rn.f32 	%f55, %f53, %f54, %f52;
	ld.shared.f32 	%f56, [_ZZ10powerArrayPiPfS0_E8s_weight+36];
	ld.shared.u32 	%r57, [%r47+960];
	cvt.rn.f32.s32 	%f57, %r57;
	fma.rn.f32 	%f58, %f56, %f57, %f55;
	ld.shared.f32 	%f59, [_ZZ10powerArrayPiPfS0_E8s_weight+40];
	ld.shared.u32 	%r58, [%r47+992];
	cvt.rn.f32.s32 	%f60, %r58;
	fma.rn.f32 	%f61, %f59, %f60, %f58;
	ld.shared.f32 	%f62, [_ZZ10powerArrayPiPfS0_E8s_weight+44];
	ld.shared.u32 	%r59, [%r47+1024];
	cvt.rn.f32.s32 	%f63, %r59;
	fma.rn.f32 	%f64, %f62, %f63, %f61;
	ld.shared.f32 	%f65, [_ZZ10powerArrayPiPfS0_E8s_weight+48];
	ld.shared.u32 	%r60, [%r47+1056];
	cvt.rn.f32.s32 	%f66, %r60;
	fma.rn.f32 	%f67, %f65, %f66, %f64;
	ld.shared.f32 	%f68, [_ZZ10powerArrayPiPfS0_E8s_weight+52];
	ld.shared.u32 	%r61, [%r47+1088];
	cvt.rn.f32.s32 	%f69, %r61;
	fma.rn.f32 	%f70, %f68, %f69, %f67;
	ld.shared.f32 	%f71, [_ZZ10powerArrayPiPfS0_E8s_weight+56];
	ld.shared.u32 	%r62, [%r47+1120];
	cvt.rn.f32.s32 	%f72, %r62;
	fma.rn.f32 	%f73, %f71, %f72, %f70;
	ld.shared.f32 	%f74, [_ZZ10powerArrayPiPfS0_E8s_weight+60];
	ld.shared.u32 	%r63, [%r47+1152];
	cvt.rn.f32.s32 	%f75, %r63;
	fma.rn.f32 	%f76, %f74, %f75, %f73;
	ld.shared.f32 	%f77, [_ZZ10powerArrayPiPfS0_E8s_weight+64];
	ld.shared.u32 	%r64, [%r47+1184];
	cvt.rn.f32.s32 	%f78, %r64;
	fma.rn.f32 	%f79, %f77, %f78, %f76;
	ld.shared.f32 	%f80, [_ZZ10powerArrayPiPfS0_E8s_weight+68];
	ld.shared.u32 	%r65, [%r47+1216];
	cvt.rn.f32.s32 	%f81, %r65;
	fma.rn.f32 	%f82, %f80, %f81, %f79;
	ld.shared.f32 	%f83, [_ZZ10powerArrayPiPfS0_E8s_weight+72];
	ld.shared.u32 	%r66, [%r47+1920];
	cvt.rn.f32.s32 	%f84, %r66;
	fma.rn.f32 	%f85, %f83, %f84, %f82;
	ld.shared.f32 	%f86, [_ZZ10powerArrayPiPfS0_E8s_weight+76];
	ld.shared.u32 	%r67, [%r47+1952];
	cvt.rn.f32.s32 	%f87, %r67;
	fma.rn.f32 	%f88, %f86, %f87, %f85;
	ld.shared.f32 	%f89, [_ZZ10powerArrayPiPfS0_E8s_weight+80];
	ld.shared.u32 	%r68, [%r47+1984];
	cvt.rn.f32.s32 	%f90, %r68;
	fma.rn.f32 	%f91, %f89, %f90, %f88;
	ld.shared.f32 	%f92, [_ZZ10powerArrayPiPfS0_E8s_weight+84];
	ld.shared.u32 	%r69, [%r47+2016];
	cvt.rn.f32.s32 	%f93, %r69;
	fma.rn.f32 	%f94, %f92, %f93, %f91;
	ld.shared.f32 	%f95, [_ZZ10powerArrayPiPfS0_E8s_weight+88];
	ld.shared.u32 	%r70, [%r47+2048];
	cvt.rn.f32.s32 	%f96, %r70;
	fma.rn.f32 	%f97, %f95, %f96, %f94;
	ld.shared.f32 	%f98, [_ZZ10powerArrayPiPfS0_E8s_weight+92];
	ld.shared.u32 	%r71, [%r47+2080];
	cvt.rn.f32.s32 	%f99, %r71;
	fma.rn.f32 	%f100, %f98, %f99, %f97;
	ld.shared.f32 	%f101, [_ZZ10powerArrayPiPfS0_E8s_weight+96];
	ld.shared.u32 	%r72, [%r47+2112];
	cvt.rn.f32.s32 	%f102, %r72;
	fma.rn.f32 	%f103, %f101, %f102, %f100;
	ld.shared.f32 	%f104, [_ZZ10powerArrayPiPfS0_E8s_weight+100];
	ld.shared.u32 	%r73, [%r47+2144];
	cvt.rn.f32.s32 	%f105, %r73;
	fma.rn.f32 	%f106, %f104, %f105, %f103;
	ld.shared.f32 	%f107, [_ZZ10powerArrayPiPfS0_E8s_weight+104];
	ld.shared.u32 	%r74, [%r47+2176];
	cvt.rn.f32.s32 	%f108, %r74;
	fma.rn.f32 	%f1, %f107, %f108, %f106;
	setp.gt.u32 	%p5, %r4, 255;
	setp.gt.s32 	%p6, %r5, 255;
	or.pred  	%p7, %p5, %p6;
	@%p7 bra 	$L__BB0_6;
	shl.b32 	%r75, %r4, 11;
	shl.b32 	%r76, %r5, 3;
	add.s32 	%r77, %r76, %r3;
	add.s32 	%r78, %r77, %r75;
	cvta.to.global.u64 	%rd8, %rd2;
	mul.wide.s32 	%rd9, %r78, 4;
	add.s64 	%rd10, %rd8, %rd9;
	st.global.f32 	[%rd10], %f1;
$L__BB0_6:
	ret;

}
	// .globl	_Z9energyADCPiPfS0_S0_
.visible .entry _Z9energyADCPiPfS0_S0_(
	.param .u64 .ptr .align 1 _Z9energyADCPiPfS0_S0__param_0,
	.param .u64 .ptr .align 1 _Z9energyADCPiPfS0_S0__param_1,
	.param .u64 .ptr .align 1 _Z9energyADCPiPfS0_S0__param_2,
	.param .u64 .ptr .align 1 _Z9energyADCPiPfS0_S0__param_3
)
{
	.local .align 16 .b8 	__local_depot1[128];
	.reg .b64 	%SP;
	.reg .b64 	%SPL;
	.reg .pred 	%p<13>;
	.reg .b32 	%r<112>;
	.reg .b32 	%f<391>;
	.reg .b64 	%rd<20>;
	// demoted variable
	.shared .align 4 .b8 _ZZ9energyADCPiPfS0_S0_E5s_lut[1024];
	// demoted variable
	.shared .align 4 .b8 _ZZ9energyADCPiPfS0_S0_E8s_weight[13824];
	// demoted variable
	.shared .align 4 .b8 _ZZ9energyADCPiPfS0_S0_E7s_input[9600];
	mov.u64 	%SPL, __local_depot1;
	ld.param.u64 	%rd3, [_Z9energyADCPiPfS0_S0__param_0];
	ld.param.u64 	%rd5, [_Z9energyADCPiPfS0_S0__param_1];
	ld.param.u64 	%rd6, [_Z9energyADCPiPfS0_S0__param_2];
	cvta.to.global.u64 	%rd7, %rd6;
	cvta.to.global.u64 	%rd1, %rd5;
	add.u64 	%rd2, %SPL, 0;
	ld.global.f32 	%f30, [%rd7];
	st.shared.f32 	[_ZZ9energyADCPiPfS0_S0_E5s_lut], %f30;
	ld.global.f32 	%f31, [%rd7+4];
	st.shared.f32 	[_ZZ9energyADCPiPfS0_S0_E5s_lut+4], %f31;
	ld.global.f32 	%f32, [%rd7+8];
	st.shared.f32 	[_ZZ9energyADCPiPfS0_S0_E5s_lut+8], %f32;
	ld.global.f32 	%f33, [%rd7+12];
	st.shared.f32 	[_ZZ9energyADCPiPfS0_S0_E5s_lut+12], %f33;
	ld.global.f32 	%f34, [%rd7+16];
	st.shared.f32 	[_ZZ9energyADCPiPfS0_S0_E5s_lut+16], %f34;
	ld.global.f32 	%f35, [%rd7+20];
	st.shared.f32 	[_ZZ9energyADCPiPfS0_S0_E5s_lut+20], %f35;
	ld.global.f32 	%f36, [%rd7+24];
	st.shared.f32 	[_ZZ9energyADCPiPfS0_S0_E5s_lut+24], %f36;
	ld.global.f32 	%f37, [%rd7+28];
	st.shared.f32 	[_ZZ9energyADCPiPfS0_S0_E5s_lut+28], %f37;
	ld.global.f32 	%f38, [%rd7+32];
	st.shared.f32 	[_ZZ9energyADCPiPfS0_S0_E5s_lut+32], %f38;
	ld.global.f32 	%f39, [%rd7+36];
	st.shared.f32 	[_ZZ9energyADCPiPfS0_S0_E5s_lut+36], %f39;
	ld.global.f32 	%f40, [%rd7+40];
	st.shared.f32 	[_ZZ9energyADCPiPfS0_S0_E5s_lut+40], %f40;
	ld.global.f32 	%f41, [%rd7+44];
	st.shared.f32 	[_ZZ9energyADCPiPfS0_S0_E5s_lut+44], %f41;
	ld.global.f32 	%f42, [%rd7+48];
	st.shared.f32 	[_ZZ9energyADCPiPfS0_S0_E5s_lut+48], %f42;
	ld.global.f32 	%f43, [%rd7+52];
	st.shared.f32 	[_ZZ9energyADCPiPfS0_S0_E5s_lut+52], %f43;
	ld.global.f32 	%f44, [%rd7+56];
	st.shared.f32 	[_ZZ9energyADCPiPfS0_S0_E5s_lut+56], %f44;
	ld.global.f32 	%f45, [%rd7+60];
	st.shared.f32 	[_ZZ9energyADCPiPfS0_S0_E5s_lut+60], %f45;
	ld.global.f32 	%f46, [%rd7+64];
	st.shared.f32 	[_ZZ9energyADCPiPfS0_S0_E5s_lut+64], %f46;
	ld.global.f32 	%f47, [%rd7+68];
	st.shared.f32 	[_ZZ9energyADCPiPfS0_S0_E5s_lut+68], %f47;
	ld.global.f32 	%f48, [%rd7+72];
	st.shared.f32 	[_ZZ9energyADCPiPfS0_S0_E5s_lut+72], %f48;
	ld.global.f32 	%f49, [%rd7+76];
	st.shared.f32 	[_ZZ9energyADCPiPfS0_S0_E5s_lut+76], %f49;
	ld.global.f32 	%f50, [%rd7+80];
	st.shared.f32 	[_ZZ9energyADCPiPfS0_S0_E5s_lut+80], %f50;
	ld.global.f32 	%f51, [%rd7+84];
	st.shared.f32 	[_ZZ9energyADCPiPfS0_S0_E5s_lut+84], %f51;
	ld.global.f32 	%f52, [%rd7+88];
	st.shared.f32 	[_ZZ9energyADCPiPfS0_S0_E5s_lut+88], %f52;
	ld.global.f32 	%f53, [%rd7+92];
	st.shared.f32 	[_ZZ9energyADCPiPfS0_S0_E5s_lut+92], %f53;
	ld.global.f32 	%f54, [%rd7+96];
	st.shared.f32 	[_ZZ9energyADCPiPfS0_S0_E5s_lut+96], %f54;
	ld.global.f32 	%f55, [%rd7+100];
	st.shared.f32 	[_ZZ9energyADCPiPfS0_S0_E5s_lut+100], %f55;
	ld.global.f32 	%f56, [%rd7+104];
	st.shared.f32 	[_ZZ9energyADCPiPfS0_S0_E5s_lut+104], %f56;
	ld.global.f32 	%f57, [%rd7+108];
	st.shared.f32 	[_ZZ9energyADCPiPfS0_S0_E5s_lut+108], %f57;
	ld.global.f32 	%f58, [%rd7+112];
	st.shared.f32 	[_ZZ9energyADCPiPfS0_S0_E5s_lut+112], %f58;
	ld.global.f32 	%f59, [%rd7+116];
	st.shared.f32 	[_ZZ9energyADCPiPfS0_S0_E5s_lut+116], %f59;
	ld.global.f32 	%f60, [%rd7+120];
	st.shared.f32 	[_ZZ9energyADCPiPfS0_S0_E5s_lut+120], %f60;
	ld.global.f32 	%f61, [%rd7+124];
	st.shared.f32 	[_ZZ9energyADCPiPfS0_S0_E5s_lut+124], %f61;
	ld.global.f32 	%f62, [%rd7+128];
	st.shared.f32 	[_ZZ9energyADCPiPfS0_S0_E5s_lut+128], %f62;
	ld.global.f32 	%f63, [%rd7+132];
	st.shared.f32 	[_ZZ9energyADCPiPfS0_S0_E5s_lut+132], %f63;
	ld.global.f32 	%f64, [%rd7+136];
	st.shared.f32 	[_ZZ9energyADCPiPfS0_S0_E5s_lut+136], %f64;
	ld.global.f32 	%f65, [%rd7+140];
	st.shared.f32 	[_ZZ9energyADCPiPfS0_S0_E5s_lut+140], %f65;
	ld.global.f32 	%f66, [%rd7+144];
	st.shared.f32 	[_ZZ9energyADCPiPfS0_S0_E5s_lut+144], %f66;
	ld.global.f32 	%f67, [%rd7+148];
	st.shared.f32 	[_ZZ9energyADCPiPfS0_S0_E5s_lut+148], %f67;
	ld.global.f32 	%f68, [%rd7+152];
	st.shared.f32 	[_ZZ9energyADCPiPfS0_S0_E5s_lut+152], %f68;
	ld.global.f32 	%f69, [%rd7+156];
	st.shared.f32 	[_ZZ9energyADCPiPfS0_S0_E5s_lut+156], %f69;
	ld.global.f32 	%f70, [%rd7+160];
	st.shared.f32 	[_ZZ9energyADCPiPfS0_S0_E5s_lut+160], %f70;
	ld.global.f32 	%f71, [%rd7+164];
	st.shared.f32 	[_ZZ9energyADCPiPfS0_S0_E5s_lut+164], %f71;
	ld.global.f32 	%f72, [%rd7+168];
	st.shared.f32 	[_ZZ9energyADCPiPfS0_S0_E5s_lut+168], %f72;
	ld.global.f32 	%f73, [%rd7+172];
	st.shared.f32 	[_ZZ9energyADCPiPfS0_S0_E5s_lut+172], %f73;
	ld.global.f32 	%f74, [%rd7+176];
	st.shared.f32 	[_ZZ9energyADCPiPfS0_S0_E5s_lut+176], %f74;
	ld.global.f32 	%f75, [%rd7+180];
	st.shared.f32 	[_ZZ9energyADCPiPfS0_S0_E5s_lut+180], %f75;
	ld.global.f32 	%f76, [%rd7+184];
	st.shared.f32 	[_ZZ9energyADCPiPfS0_S0_E5s_lut+184], %f76;
	ld.global.f32 	%f77, [%rd7+188];
	st.shared.f32 	[_ZZ9energyADCPiPfS0_S0_E5s_lut+188], %f77;
	ld.global.f32 	%f78, [%rd7+192];
	st.shared.f32 	[_ZZ9energyADCPiPfS0_S0_E5s_lut+192], %f78;
	ld.global.f32 	%f79, [%rd7+196];
	st.shared.f32 	[_ZZ9energyADCPiPfS0_S0_E5s_lut+196], %f79;
	ld.global.f32 	%f80, [%rd7+200];
	st.shared.f32 	[_ZZ9energyADCPiPfS0_S0_E5s_lut+200], %f80;
	ld.global.f32 	%f81, [%rd7+204];
	st.shared.f32 	[_ZZ9energyADCPiPfS0_S0_E5s_lut+204], %f81;
	ld.global.f32 	%f82, [%rd7+208];
	st.shared.f32 	[_ZZ9energyADCPiPfS0_S0_E5s_lut+208], %f82;
	ld.global.f32 	%f83, [%rd7+212];
	st.shared.f32 	[_ZZ9energyADCPiPfS0_S0_E5s_lut+212], %f83;
	ld.global.f32 	%f84, [%rd7+216];
	st.shared.f32 	[_ZZ9energyADCPiPfS0_S0_E5s_lut+216], %f84;
	ld.global.f32 	%f85, [%rd7+220];
	st.shared.f32 	[_ZZ9energyADCPiPfS0_S0_E5s_lut+220], %f85;
	ld.global.f32 	%f86, [%rd7+224];
	st.shared.f32 	[_ZZ9energyADCPiPfS0_S0_E5s_lut+224], %f86;
	ld.global.f32 	%f87, [%rd7+228];
	st.shared.f32 	[_ZZ9energyADCPiPfS0_S0_E5s_lut+228], %f87;
	ld.global.f32 	%f88, [%rd7+232];
	st.shared.f32 	[_ZZ9energyADCPiPfS0_S0_E5s_lut+232], %f88;
	ld.global.f32 	%f89, [%rd7+236];
	st.shared.f32 	[_ZZ9energyADCPiPfS0_S0_E5s_lut+236], %f89;
	ld.global.f32 	%f90, [%rd7+240];
	st.shared.f32 	[_ZZ9energyADCPiPfS0_S0_E5s_lut+240], %f90;
	ld.global.f32 	%f91, [%rd7+244];
	st.shared.f32 	[_ZZ9energyADCPiPfS0_S0_E5s_lut+244], %f91;
	ld.global.f32 	%f92, [%rd7+248];
	st.shared.f32 	[_ZZ9energyADCPiPfS0_S0_E5s_lut+248], %f92;
	ld.global.f32 	%f93, [%rd7+252];
	st.shared.f32 	[_ZZ9energyADCPiPfS0_S0_E5s_lut+252], %f93;
	ld.global.f32 	%f94, [%rd7+256];
	st.shared.f32 	[_ZZ9energyADCPiPfS0_S0_E5s_lut+256], %f94;
	ld.global.f32 	%f95, [%rd7+260];
	st.shared.f32 	[_ZZ9energyADCPiPfS0_S0_E5s_lut+260], %f95;
	ld.global.f32 	%f96, [%rd7+264];
	st.shared.f32 	[_ZZ9energyADCPiPfS0_S0_E5s_lut+264], %f96;
	ld.global.f32 	%f97, [%rd7+268];
	st.shared.f32 	[_ZZ9energyADCPiPfS0_S0_E5s_lut+268], %f97;
	ld.global.f32 	%f98, [%rd7+272];
	st.shared.f32 	[_ZZ9energyADCPiPfS0_S0_E5s_lut+272], %f98;
	ld.global.f32 	%f99, [%rd7+276];
	st.shared.f32 	[_ZZ9energyADCPiPfS0_S0_E5s_lut+276], %f99;
	ld.global.f32 	%f100, [%rd7+280];
	st.shared.f32 	[_ZZ9energyADCPiPfS0_S0_E5s_lut+280], %f100;
	ld.global.f32 	%f101, [%rd7+284];
	st.shared.f32 	[_ZZ9energyADCPiPfS0_S0_E5s_lut+284], %f101;
	ld.global.f32 	%f102, [%rd7+288];
	st.shared.f32 	[_ZZ9energyADCPiPfS0_S0_E5s_lut+288], %f102;
	ld.global.f32 	%f103, [%rd7+292];
	st.shared.f32 	[_ZZ9energyADCPiPfS0_S0_E5s_lut+292], %f103;
	ld.global.f32 	%f104, [%rd7+296];
	st.shared.f32 	[_ZZ9energyADCPiPfS0_S0_E5s_lut+296], %f104;
	ld.global.f32 	%f105, [%rd7+300];
	st.shared.f32 	[_ZZ9energyADCPiPfS0_S0_E5s_lut+300], %f105;
	ld.global.f32 	%f106, [%rd7+304];
	st.shared.f32 	[_ZZ9energyADCPiPfS0_S0_E5s_lut+304], %f106;
	ld.global.f32 	%f107, [%rd7+308];
	st.shared.f32 	[_ZZ9energyADCPiPfS0_S0_E5s_lut+308], %f107;
	ld.global.f32 	%f108, [%rd7+312];
	st.shared.f32 	[_ZZ9energyADCPiPfS0_S0_E5s_lut+312], %f108;
	ld.global.f32 	%f109, [%rd7+316];
	st.shared.f32 	[_ZZ9energyADCPiPfS0_S0_E5s_lut+316], %f109;
	ld.global.f32 	%f110, [%rd7+320];
	st.shared.f32 	[_ZZ9energyADCPiPfS0_S0_E5s_lut+320], %f110;
	ld.global.f32 	%f111, [%rd7+324];
	st.shared.f32 	[_ZZ9energyADCPiPfS0_S0_E5s_lut+324], %f111;
	ld.global.f32 	%f112, [%rd7+328];
	st.shared.f32 	[_ZZ9energyADCPiPfS0_S0_E5s_lut+328], %f112;
	ld.global.f32 	%f113, [%rd7+332];
	st.shared.f32 	[_ZZ9energyADCPiPfS0_S0_E5s_lut+332], %f113;
	ld.global.f32 	%f114, [%rd7+336];
	st.shared.f32 	[_ZZ9energyADCPiPfS0_S0_E5s_lut+336], %f114;
	ld.global.f32 	%f115, [%rd7+340];
	st.shared.f32 	[_ZZ9energyADCPiPfS0_S0_E5s_lut+340], %f115;
	ld.global.f32 	%f116, [%rd7+344];
	st.shared.f32 	[_ZZ9energyADCPiPfS0_S0_E5s_lut+344], %f116;
	ld.global.f32 	%f117, [%rd7+348];
	st.shared.f32 	[_ZZ9energyADCPiPfS0_S0_E5s_lut+348], %f117;
	ld.global.f32 	%f118, [%rd7+352];
	st.shared.f32 	[_ZZ9energyADCPiPfS0_S0_E5s_lut+352], %f118;
	ld.global.f32 	%f119, [%rd7+356];
	st.shared.f32 	[_ZZ9energyADCPiPfS0_S0_E5s_lut+356], %f119;
	ld.global.f32 	%f120, [%rd7+360];
	st.shared.f32 	[_ZZ9energyADCPiPfS0_S0_E5s_lut+360], %f120;
	ld.global.f32 	%f121, [%rd7+364];
	st.shared.f32 	[_ZZ9energyADCPiPfS0_S0_E5s_lut+364], %f121;
	ld.global.f32 	%f122, [%rd7+368];
	st.shared.f32 	[_ZZ9energyADCPiPfS0_S0_E5s_lut+368], %f122;
	ld.global.f32 	%f123, [%rd7+372];
	st.shared.f32 	[_ZZ9energyADCPiPfS0_S0_E5s_lut+372], %f123;
	ld.global.f32 	%f124, [%rd7+376];
	st.shared.f32 	[_ZZ9energyADCPiPfS0_S0_E5s_lut+376], %f124;
	ld.global.f32 	%f125, [%rd7+380];
	st.shared.f32 	[_ZZ9energyADCPiPfS0_S0_E5s_lut+380], %f125;
	ld.global.f32 	%f126, [%rd7+384];
	st.shared.f32 	[_ZZ9energyADCPiPfS0_S0_E5s_lut+384], %f126;
	ld.global.f32 	%f127, [%rd7+388];
	st.shared.f32 	[_ZZ9energyADCPiPfS0_S0_E5s_lut+388], %f127;
	ld.global.f32 	%f128, [%rd7+392];
	st.shared.f32 	[_ZZ9energyADCPiPfS0_S0_E5s_lut+392], %f128;
	ld.global.f32 	%f129, [%rd7+396];
	st.shared.f32 	[_ZZ9energyADCPiPfS0_S0_E5s_lut+396], %f129;
	ld.global.f32 	%f130, [%rd7+400];
	st.shared.f32 	[_ZZ9energyADCPiPfS0_S0_E5s_lut+400], %f130;
	ld.global.f32 	%f131, [%rd7+404];
	st.shared.f32 	[_ZZ9energyADCPiPfS0_S0_E5s_lut+404], %f131;
	ld.global.f32 	%f132, [%rd7+408];
	st.shared.f32 	[_ZZ9energyADCPiPfS0_S0_E5s_lut+408], %f132;
	ld.global.f32 	%f133, [%rd7+412];
	st.shared.f32 	[_ZZ9energyADCPiPfS0_S0_E5s_lut+412], %f133;
	ld.global.f32 	%f134, [%rd7+416];
	st.shared.f32 	[_ZZ9energyADCPiPfS0_S0_E5s_lut+416], %f134;
	ld.global.f32 	%f135, [%rd7+420];
	st.shared.f32 	[_ZZ9energyADCPiPfS0_S0_E5s_lut+420], %f135;
	ld.global.f32 	%f136, [%rd7+424];
	st.shared.f32 	[_ZZ9energyADCPiPfS0_S0_E5s_lut+424], %f136;
	ld.global.f32 	%f137, [%rd7+428];
	st.shared.f32 	[_ZZ9energyADCPiPfS0_S0_E5s_lut+428], %f137;
	ld.global.f32 	%f138, [%rd7+432];
	st.shared.f32 	[_ZZ9energyADCPiPfS0_S0_E5s_lut+432], %f138;
	ld.global.f32 	%f139, [%rd7+436];
	st.shared.f32 	[_ZZ9energyADCPiPfS0_S0_E5s_lut+436], %f139;
	ld.global.f32 	%f140, [%rd7+440];
	st.shared.f32 	[_ZZ9energyADCPiPfS0_S0_E5s_lut+440], %f140;
	ld.global.f32 	%f141, [%rd7+444];
	st.shared.f32 	[_ZZ9energyADCPiPfS0_S0_E5s_lut+444], %f141;
	ld.global.f32 	%f142, [%rd7+448];
	st.shared.f32 	[_ZZ9energyADCPiPfS0_S0_E5s_lut+448], %f142;
	ld.global.f32 	%f143, [%rd7+452];
	st.shared.f32 	[_ZZ9energyADCPiPfS0_S0_E5s_lut+452], %f143;
	ld.global.f32 	%f144, [%rd7+456];
	st.shared.f32 	[_ZZ9energyADCPiPfS0_S0_E5s_lut+456], %f144;
	ld.global.f32 	%f145, [%rd7+460];
	st.shared.f32 	[_ZZ9energyADCPiPfS0_S0_E5s_lut+460], %f145;
	ld.global.f32 	%f146, [%rd7+464];
	st.shared.f32 	[_ZZ9energyADCPiPfS0_S0_E5s_lut+464], %f146;
	ld.global.f32 	%f147, [%rd7+468];
	st.shared.f32 	[_ZZ9energyADCPiPfS0_S0_E5s_lut+468], %f147;
	ld.global.f32 	%f148, [%rd7+472];
	st.shared.f32 	[_ZZ9energyADCPiPfS0_S0_E5s_lut+472], %f148;
	ld.global.f32 	%f149, [%rd7+476];
	st.shared.f32 	[_ZZ9energyADCPiPfS0_S0_E5s_lut+476], %f149;
	ld.global.f32 	%f150, [%rd7+480];
	st.shared.f32 	[_ZZ9energyADCPiPfS0_S0_E5s_lut+480], %f150;
	ld.global.f32 	%f151, [%rd7+484];
	st.shared.f32 	[_ZZ9energyADCPiPfS0_S0_E5s_lut+484], %f151;
	ld.global.f32 	%f152, [%rd7+488];
	st.shared.f32 	[_ZZ9energyADCPiPfS0_S0_E5s_lut+488], %f152;
	ld.global.f32 	%f153, [%rd7+492];
	st.shared.f32 	[_ZZ9energyADCPiPfS0_S0_E5s_lut+492], %f153;
	ld.global.f32 	%f154, [%rd7+496];
	st.shared.f32 	[_ZZ9energyADCPiPfS0_S0_E5s_lut+496], %f154;
	ld.global.f32 	%f155, [%rd7+500];
	st.shared.f32 	[_ZZ9energyADCPiPfS0_S0_E5s_lut+500], %f155;
	ld.global.f32 	%f156, [%rd7+504];
	st.shared.f32 	[_ZZ9energyADCPiPfS0_S0_E5s_lut+504], %f156;
	ld.global.f32 	%f157, [%rd7+508];
	st.shared.f32 	[_ZZ9energyADCPiPfS0_S0_E5s_lut+508], %f157;
	ld.global.f32 	%f158, [%rd7+512];
	st.shared.f32 	[_ZZ9energyADCPiPfS0_S0_E5s_lut+512], %f158;
	ld.global.f32 	%f159, [%rd7+516];
	st.shared.f32 	[_ZZ9energyADCPiPfS0_S0_E5s_lut+516], %f159;
	ld.global.f32 	%f160, [%rd7+520];
	st.shared.f32 	[_ZZ9energyADCPiPfS0_S0_E5s_lut+520], %f160;
	ld.global.f32 	%f161, [%rd7+524];
	st.shared.f32 	[_ZZ9energyADCPiPfS0_S0_E5s_lut+524], %f161;
	ld.global.f32 	%f162, [%rd7+528];
	st.shared.f32 	[_ZZ9energyADCPiPfS0_S0_E5s_lut+528], %f162;
	ld.global.f32 	%f163, [%rd7+532];
	st.shared.f32 	[_ZZ9energyADCPiPfS0_S0_E5s_lut+532], %f163;
	ld.global.f32 	%f164, [%rd7+536];
	st.shared.f32 	[_ZZ9energyADCPiPfS0_S0_E5s_lut+536], %f164;
	ld.global.f32 	%f165, [%rd7+540];
	st.shared.f32 	[_ZZ9energyADCPiPfS0_S0_E5s_lut+540], %f165;
	ld.global.f32 	%f166, [%rd7+544];
	st.shared.f32 	[_ZZ9energyADCPiPfS0_S0_E5s_lut+544], %f166;
	ld.global.f32 	%f167, [%rd7+548];
	st.shared.f32 	[_ZZ9energyADCPiPfS0_S0_E5s_lut+548], %f167;
	ld.global.f32 	%f168, [%rd7+552];
	st.shared.f32 	[_ZZ9energyADCPiPfS0_S0_E5s_lut+552], %f168;
	ld.global.f32 	%f169, [%rd7+556];
	st.shared.f32 	[_ZZ9energyADCPiPfS0_S0_E5s_lut+556], %f169;
	ld.global.f32 	%f170, [%rd7+560];
	st.shared.f32 	[_ZZ9energyADCPiPfS0_S0_E5s_lut+560], %f170;
	ld.global.f32 	%f171, [%rd7+564];
	st.shared.f32 	[_ZZ9energyADCPiPfS0_S0_E5s_lut+564], %f171;
	ld.global.f32 	%f172, [%rd7+568];
	st.shared.f32 	[_ZZ9energyADCPiPfS0_S0_E5s_lut+568], %f172;
	ld.global.f32 	%f173, [%rd7+572];
	st.shared.f32 	[_ZZ9energyADCPiPfS0_S0_E5s_lut+572], %f173;
	ld.global.f32 	%f174, [%rd7+576];
	st.shared.f32 	[_ZZ9energyADCPiPfS0_S0_E5s_lut+576], %f174;
	ld.global.f32 	%f175, [%rd7+580];
	st.shared.f32 	[_ZZ9energyADCPiPfS0_S0_E5s_lut+580], %f175;
	ld.global.f32 	%f176, [%rd7+584];
	st.shared.f32 	[_ZZ9energyADCPiPfS0_S0_E5s_lut+584], %f176;
	ld.global.f32 	%f177, [%rd7+588];
	st.shared.f32 	[_ZZ9energyADCPiPfS0_S0_E5s_lut+588], %f177;
	ld.global.f32 	%f178, [%rd7+592];
	st.shared.f32 	[_ZZ9energyADCPiPfS0_S0_E5s_lut+592], %f178;
	ld.global.f32 	%f179, [%rd7+596];
	st.shared.f32 	[_ZZ9energyADCPiPfS0_S0_E5s_lut+596], %f179;
	ld.global.f32 	%f180, [%rd7+600];
	st.shared.f32 	[_ZZ9energyADCPiPfS0_S0_E5s_lut+600], %f180;
	ld.global.f32 	%f181, [%rd7+604];
	st.shared.f32 	[_ZZ9energyADCPiPfS0_S0_E5s_lut+604], %f181;
	ld.global.f32 	%f182, [%rd7+608];
	st.shared.f32 	[_ZZ9energyADCPiPfS0_S0_E5s_lut+608], %f182;
	ld.global.f32 	%f183, [%rd7+612];
	st.shared.f32 	[_ZZ9energyADCPiPfS0_S0_E5s_lut+612], %f183;
	ld.global.f32 	%f184, [%rd7+616];
	st.shared.f32 	[_ZZ9energyADCPiPfS0_S0_E5s_lut+616], %f184;
	ld.global.f32 	%f185, [%rd7+620];
	st.shared.f32 	[_ZZ9energyADCPiPfS0_S0_E5s_lut+620], %f185;
	ld.global.f32 	%f186, [%rd7+624];
	st.shared.f32 	[_ZZ9energyADCPiPfS0_S0_E5s_lut+624], %f186;
	ld.global.f32 	%f187, [%rd7+628];
	st.shared.f32 	[_ZZ9energyADCPiPfS0_S0_E5s_lut+628], %f187;
	ld.global.f32 	%f188, [%rd7+632];
	st.shared.f32 	[_ZZ9energyADCPiPfS0_S0_E5s_lut+632], %f188;
	ld.global.f32 	%f189, [%rd7+636];
	st.shared.f32 	[_ZZ9energyADCPiPfS0_S0_E5s_lut+636], %f189;
	ld.global.f32 	%f190, [%rd7+640];
	st.shared.f32 	[_ZZ9energyADCPiPfS0_S0_E5s_lut+640], %f190;
	ld.global.f32 	%f191, [%rd7+644];
	st.shared.f32 	[_ZZ9energyADCPiPfS0_S0_E5s_lut+644], %f191;
	ld.global.f32 	%f192, [%rd7+648];
	st.shared.f32 	[_ZZ9energyADCPiPfS0_S0_E5s_lut+648], %f192;
	ld.global.f32 	%f193, [%rd7+652];
	st.shared.f32 	[_ZZ9energyADCPiPfS0_S0_E5s_lut+652], %f193;
	ld.global.f32 	%f194, [%rd7+656];
	st.shared.f32 	[_ZZ9energyADCPiPfS0_S0_E5s_lut+656], %f194;
	ld.global.f32 	%f195, [%rd7+660];
	st.shared.f32 	[_ZZ9energyADCPiPfS0_S0_E5s_lut+660], %f195;
	ld.global.f32 	%f196, [%rd7+664];
	st.shared.f32 	[_ZZ9energyADCPiPfS0_S0_E5s_lut+664], %f196;
	ld.global.f32 	%f197, [%rd7+668];
	st.shared.f32 	[_ZZ9energyADCPiPfS0_S0_E5s_lut+668], %f197;
	ld.global.f32 	%f198, [%rd7+672];
	st.shared.f32 	[_ZZ9energyADCPiPfS0_S0_E5s_lut+672], %f198;
	ld.global.f32 	%f199, [%rd7+676];
	st.shared.f32 	[_ZZ9energyADCPiPfS0_S0_E5s_lut+676], %f199;
	ld.global.f32 	%f200, [%rd7+680];
	st.shared.f32 	[_ZZ9energyADCPiPfS0_S0_E5s_lut+680], %f200;
	ld.global.f32 	%f201, [%rd7+684];
	st.shared.f32 	[_ZZ9energyADCPiPfS0_S0_E5s_lut+684], %f201;
	ld.global.f32 	%f202, [%rd7+688];
	st.shared.f32 	[_ZZ9energyADCPiPfS0_S0_E5s_lut+688], %f202;
	ld.global.f32 	%f203, [%rd7+692];
	st.shared.f32 	[_ZZ9energyADCPiPfS0_S0_E5s_lut+692], %f203;
	ld.global.f32 	%f204, [%rd7+696];
	st.shared.f32 	[_ZZ9energyADCPiPfS0_S0_E5s_lut+696], %f204;
	ld.global.f32 	%f205, [%rd7+700];
	st.shared.f32 	[_ZZ9energyADCPiPfS0_S0_E5s_lut+700], %f205;
	ld.global.f32 	%f206, [%rd7+704];
	st.shared.f32 	[_ZZ9energyADCPiPfS0_S0_E5s_lut+704], %f206;
	ld.global.f32 	%f207, [%rd7+708];
	st.shared.f32 	[_ZZ9energyADCPiPfS0_S0_E5s_lut+708], %f207;
	ld.global.f32 	%f208, [%rd7+712];
	st.shared.f32 	[_ZZ9energyADCPiPfS0_S0_E5s_lut+712], %f208;
	ld.global.f32 	%f209, [%rd7+716];
	st.shared.f32 	[_ZZ9energyADCPiPfS0_S0_E5s_lut+716], %f209;
	ld.global.f32 	%f210, [%rd7+720];
	st.shared.f32 	[_ZZ9energyADCPiPfS0_S0_E5s_lut+720], %f210;
	ld.global.f32 	%f211, [%rd7+724];
	st.shared.f32 	[_ZZ9energyADCPiPfS0_S0_E5s_lut+724], %f211;
	ld.global.f32 	%f212, [%rd7+728];
	st.shared.f32 	[_ZZ9energyADCPiPfS0_S0_E5s_lut+728], %f212;
	ld.global.f32 	%f213, [%rd7+732];
	st.shared.f32 	[_ZZ9energyADCPiPfS0_S0_E5s_lut+732], %f213;
	ld.global.f32 	%f214, [%rd7+736];
	st.shared.f32 	[_ZZ9energyADCPiPfS0_S0_E5s_lut+736], %f214;
	ld.global.f32 	%f215, [%rd7+740];
	st.shared.f32 	[_ZZ9energyADCPiPfS0_S0_E5s_lut+740], %f215;
	ld.global.f32 	%f216, [%rd7+744];
	st.shared.f32 	[_ZZ9energyADCPiPfS0_S0_E5s_lut+744], %f216;
	ld.global.f32 	%f217, [%rd7+748];
	st.shared.f32 	[_ZZ9energyADCPiPfS0_S0_E5s_lut+748], %f217;
	ld.global.f32 	%f218, [%rd7+752];
	st.shared.f32 	[_ZZ9energyADCPiPfS0_S0_E5s_lut+752], %f218;
	ld.global.f32 	%f219, [%rd7+756];
	st.shared.f32 	[_ZZ9energyADCPiPfS0_S0_E5s_lut+756], %f219;
	ld.global.f32 	%f220, [%rd7+760];
	st.shared.f32 	[_ZZ9energyADCPiPfS0_S0_E5s_lut+760], %f220;
	ld.global.f32 	%f221, [%rd7+764];
	st.shared.f32 	[_ZZ9energyADCPiPfS0_S0_E5s_lut+764], %f221;
	ld.global.f32 	%f222, [%rd7+768];
	st.shared.f32 	[_ZZ9energyADCPiPfS0_S0_E5s_lut+768], %f222;
	ld.global.f32 	%f223, [%rd7+772];
	st.shared.f32 	[_ZZ9energyADCPiPfS0_S0_E5s_lut+772], %f223;
	ld.global.f32 	%f224, [%rd7+776];
	st.shared.f32 	[_ZZ9energyADCPiPfS0_S0_E5s_lut+776], %f224;
	ld.global.f32 	%f225, [%rd7+780];
	st.shared.f32 	[_ZZ9energyADCPiPfS0_S0_E5s_lut+780], %f225;
	ld.global.f32 	%f226, [%rd7+784];
	st.shared.f32 	[_ZZ9energyADCPiPfS0_S0_E5s_lut+784], %f226;
	ld.global.f32 	%f227, [%rd7+788];
	st.shared.f32 	[_ZZ9energyADCPiPfS0_S0_E5s_lut+788], %f227;
	ld.global.f32 	%f228, [%rd7+792];
	st.shared.f32 	[_ZZ9energyADCPiPfS0_S0_E5s_lut+792], %f228;
	ld.global.f32 	%f229, [%rd7+796];
	st.shared.f32 	[_ZZ9energyADCPiPfS0_S0_E5s_lut+796], %f229;
	ld.global.f32 	%f230, [%rd7+800];
	st.shared.f32 	[_ZZ9energyADCPiPfS0_S0_E5s_lut+800], %f230;
	ld.global.f32 	%f231, [%rd7+804];
	st.shared.f32 	[_ZZ9energyADCPiPfS0_S0_E5s_lut+804], %f231;
	ld.global.f32 	%f232, [%rd7+808];
	st.shared.f32 	[_ZZ9energyADCPiPfS0_S0_E5s_lut+808], %f232;
	ld.global.f32 	%f233, [%rd7+812];
	st.shared.f32 	[_ZZ9energyADCPiPfS0_S0_E5s_lut+812], %f233;
	ld.global.f32 	%f234, [%rd7+816];
	st.shared.f32 	[_ZZ9energyADCPiPfS0_S0_E5s_lut+816], %f234;
	ld.global.f32 	%f235, [%rd7+820];
	st.shared.f32 	[_ZZ9energyADCPiPfS0_S0_E5s_lut+820], %f235;
	ld.global.f32 	%f236, [%rd7+824];
	st.shared.f32 	[_ZZ9energyADCPiPfS0_S0_E5s_lut+824], %f236;
	ld.global.f32 	%f237, [%rd7+828];
	st.shared.f32 	[_ZZ9energyADCPiPfS0_S0_E5s_lut+828], %f237;
	ld.global.f32 	%f238, [%rd7+832];
	st.shared.f32 	[_ZZ9energyADCPiPfS0_S0_E5s_lut+832], %f238;
	ld.global.f32 	%f239, [%rd7+836];
	st.shared.f32 	[_ZZ9energyADCPiPfS0_S0_E5s_lut+836], %f239;
	ld.global.f32 	%f240, [%rd7+840];
	st.shared.f32 	[_ZZ9energyADCPiPfS0_S0_E5s_lut+840], %f240;
	ld.global.f32 	%f241, [%rd7+844];
	st.shared.f32 	[_ZZ9energyADCPiPfS0_S0_E5s_lut+844], %f241;
	ld.global.f32 	%f242, [%rd7+848];
	st.shared.f32 	[_ZZ9energyADCPiPfS0_S0_E5s_lut+848], %f242;
	ld.global.f32 	%f243, [%rd7+852];
	st.shared.f32 	[_ZZ9energyADCPiPfS0_S0_E5s_lut+852], %f243;
	ld.global.f32 	%f244, [%rd7+856];
	st.shared.f32 	[_ZZ9energyADCPiPfS0_S0_E5s_lut+856], %f244;
	ld.global.f32 	%f245, [%rd7+860];
	st.shared.f32 	[_ZZ9energyADCPiPfS0_S0_E5s_lut+860], %f245;
	ld.global.f32 	%f246, [%rd7+864];
	st.shared.f32 	[_ZZ9energyADCPiPfS0_S0_E5s_lut+864], %f246;
	ld.global.f32 	%f247, [%rd7+868];
	st.shared.f32 	[_ZZ9energyADCPiPfS0_S0_E5s_lut+868], %f247;
	ld.global.f32 	%f248, [%rd7+872];
	st.shared.f32 	[_ZZ9energyADCPiPfS0_S0_E5s_lut+872], %f248;
	ld.global.f32 	%f249, [%rd7+876];
	st.shared.f32 	[_ZZ9energyADCPiPfS0_S0_E5s_lut+876], %f249;
	ld.global.f32 	%f250, [%rd7+880];
	st.shared.f32 	[_ZZ9energyADCPiPfS0_S0_E5s_lut+880], %f250;
	ld.global.f32 	%f251, [%rd7+884];
	st.shared.f32 	[_ZZ9energyADCPiPfS0_S0_E5s_lut+884], %f251;
	ld.global.f32 	%f252, [%rd7+888];
	st.shared.f32 	[_ZZ9energyADCPiPfS0_S0_E5s_lut+888], %f252;
	ld.global.f32 	%f253, [%rd7+892];
	st.shared.f32 	[_ZZ9energyADCPiPfS0_S0_E5s_lut+892], %f253;
	ld.global.f32 	%f254, [%rd7+896];
	st.shared.f32 	[_ZZ9energyADCPiPfS0_S0_E5s_lut+896], %f254;
	ld.global.f32 	%f255, [%rd7+900];
	st.shared.f32 	[_ZZ9energyADCPiPfS0_S0_E5s_lut+900], %f255;
	ld.global.f32 	%f256, [%rd7+904];
	st.shared.f32 	[_ZZ9energyADCPiPfS0_S0_E5s_lut+904], %f256;
	ld.global.f32 	%f257, [%rd7+908];
	st.shared.f32 	[_ZZ9energyADCPiPfS0_S0_E5s_lut+908], %f257;
	ld.global.f32 	%f258, [%rd7+912];
	st.shared.f32 	[_ZZ9energyADCPiPfS0_S0_E5s_lut+912], %f258;
	ld.global.f32 	%f259, [%rd7+916];
	st.shared.f32 	[_ZZ9energyADCPiPfS0_S0_E5s_lut+916], %f259;
	ld.global.f32 	%f260, [%rd7+920];
	st.shared.f32 	[_ZZ9energyADCPiPfS0_S0_E5s_lut+920], %f260;
	ld.global.f32 	%f261, [%rd7+924];
	st.shared.f32 	[_ZZ9energyADCPiPfS0_S0_E5s_lut+924], %f261;
	ld.global.f32 	%f262, [%rd7+928];
	st.shared.f32 	[_ZZ9energyADCPiPfS0_S0_E5s_lut+928], %f262;
	ld.global.f32 	%f263, [%rd7+932];
	st.shared.f32 	[_ZZ9energyADCPiPfS0_S0_E5s_lut+932], %f263;
	ld.global.f32 	%f264, [%rd7+936];
	st.shared.f32 	[_ZZ9energyADCPiPfS0_S0_E5s_lut+936], %f264;
	ld.global.f32 	%f265, [%rd7+940];
	st.shared.f32 	[_ZZ9energyADCPiPfS0_S0_E5s_lut+940], %f265;
	ld.global.f32 	%f266, [%rd7+944];
	st.shared.f32 	[_ZZ9energyADCPiPfS0_S0_E5s_lut+944], %f266;
	ld.global.f32 	%f267, [%rd7+948];
	st.shared.f32 	[_ZZ9energyADCPiPfS0_S0_E5s_lut+948], %f267;
	ld.global.f32 	%f268, [%rd7+952];
	st.shared.f32 	[_ZZ9energyADCPiPfS0_S0_E5s_lut+952], %f268;
	ld.global.f32 	%f269, [%rd7+956];
	st.shared.f32 	[_ZZ9energyADCPiPfS0_S0_E5s_lut+956], %f269;
	ld.global.f32 	%f270, [%rd7+960];
	st.shared.f32 	[_ZZ9energyADCPiPfS0_S0_E5s_lut+960], %f270;
	ld.global.f32 	%f271, [%rd7+964];
	st.shared.f32 	[_ZZ9energyADCPiPfS0_S0_E5s_lut+964], %f271;
	ld.global.f32 	%f272, [%rd7+968];
	st.shared.f32 	[_ZZ9energyADCPiPfS0_S0_E5s_lut+968], %f272;
	ld.global.f32 	%f273, [%rd7+972];
	st.shared.f32 	[_ZZ9energyADCPiPfS0_S0_E5s_lut+972], %f273;
	ld.global.f32 	%f274, [%rd7+976];
	st.shared.f32 	[_ZZ9energyADCPiPfS0_S0_E5s_lut+976], %f274;
	ld.global.f32 	%f275, [%rd7+980];
	st.shared.f32 	[_ZZ9energyADCPiPfS0_S0_E5s_lut+980], %f275;
	ld.global.f32 	%f276, [%rd7+984];
	st.shared.f32 	[_ZZ9energyADCPiPfS0_S0_E5s_lut+984], %f276;
	ld.global.f32 	%f277, [%rd7+988];
	st.shared.f32 	[_ZZ9energyADCPiPfS0_S0_E5s_lut+988], %f277;
	ld.global.f32 	%f278, [%rd7+992];
	st.shared.f32 	[_ZZ9energyADCPiPfS0_S0_E5s_lut+992], %f278;
	ld.global.f32 	%f279, [%rd7+996];
	st.shared.f32 	[_ZZ9energyADCPiPfS0_S0_E5s_lut+996], %f279;
	ld.global.f32 	%f280, [%rd7+1000];
	st.shared.f32 	[_ZZ9energyADCPiPfS0_S0_E5s_lut+1000], %f280;
	ld.global.f32 	%f281, [%rd7+1004];
	st.shared.f32 	[_ZZ9energyADCPiPfS0_S0_E5s_lut+1004], %f281;
	ld.global.f32 	%f282, [%rd7+1008];
	st.shared.f32 	[_ZZ9energyADCPiPfS0_S0_E5s_lut+1008], %f282;
	ld.global.f32 	%f283, [%rd7+1012];
	st.shared.f32 	[_ZZ9energyADCPiPfS0_S0_E5s_lut+1012], %f283;
	ld.global.f32 	%f284, [%rd7+1016];
	st.shared.f32 	[_ZZ9energyADCPiPfS0_S0_E5s_lut+1016], %f284;
	ld.global.f32 	%f285, [%rd7+1020];
	st.shared.f32 	[_ZZ9energyADCPiPfS0_S0_E5s_lut+1020], %f285;
	mov.b32 	%r108, 0;
	mov.u32 	%r21, _ZZ9energyADCPiPfS0_S0_E8s_weight;
$L__BB1_1:
	shl.b32 	%r2, %r108, 7;
	shl.b32 	%r20, %r108, 9;
	add.s32 	%r3, %r21, %r20;
	mov.b32 	%r109, 0;
$L__BB1_2:
	add.s32 	%r22, %r2, %r109;
	mul.wide.u32 	%rd9, %r22, 4;
	add.s64 	%rd10, %rd1, %rd9;
	ld.global.f32 	%f286, [%rd10];
	shl.b32 	%r23, %r109, 2;
	add.s32 	%r24, %r3, %r23;
	st.shared.f32 	[%r24], %f286;
	ld.global.f32 	%f287, [%rd10+4];
	st.shared.f32 	[%r24+4], %f287;
	ld.global.f32 	%f288, [%rd10+8];
	st.shared.f32 	[%r24+8], %f288;
	ld.global.f32 	%f289, [%rd10+12];
	st.shared.f32 	[%r24+12], %f289;
	ld.global.f32 	%f290, [%rd10+16];
	st.shared.f32 	[%r24+16], %f290;
	ld.global.f32 	%f291, [%rd10+20];
	st.shared.f32 	[%r24+20], %f291;
	ld.global.f32 	%f292, [%rd10+24];
	st.shared.f32 	[%r24+24], %f292;
	ld.global.f32 	%f293, [%rd10+28];
	st.shared.f32 	[%r24+28], %f293;
	ld.global.f32 	%f294, [%rd10+32];
	st.shared.f32 	[%r24+32], %f294;
	ld.global.f32 	%f295, [%rd10+36];
	st.shared.f32 	[%r24+36], %f295;
	ld.global.f32 	%f296, [%rd10+40];
	st.shared.f32 	[%r24+40], %f296;
	ld.global.f32 	%f297, [%rd10+44];
	st.shared.f32 	[%r24+44], %f297;
	ld.global.f32 	%f298, [%rd10+48];
	st.shared.f32 	[%r24+48], %f298;
	ld.global.f32 	%f299, [%rd10+52];
	st.shared.f32 	[%r24+52], %f299;
	ld.global.f32 	%f300, [%rd10+56];
	st.shared.f32 	[%r24+56], %f300;
	ld.global.f32 	%f301, [%rd10+60];
	st.shared.f32 	[%r24+60], %f301;
	add.s32 	%r109, %r109, 16;
	setp.ne.s32 	%p1, %r109, 128;
	@%p1 bra 	$L__BB1_2;
	add.s32 	%r108, %r108, 1;
	setp.ne.s32 	%p2, %r108, 27;
	@%p2 bra 	$L__BB1_1;
	mov.u32 	%r7, %tid.x;
	mov.u32 	%r8, %tid.y;
	mov.u32 	%r9, %tid.z;
	mov.u32 	%r25, %ctaid.y;
	shl.b32 	%r26, %r25, 3;
	add.s32 	%r10, %r26, %r8;
	mov.u32 	%r27, %ctaid.x;
	shl.b32 	%r28, %r27, 3;
	add.s32 	%r11, %r28, %r7;
	add.s32 	%r29, %r10, -1;
	add.s32 	%r30, %r11, -1;
	or.b32  	%r31, %r29, %r30;
	setp.lt.u32 	%p3, %r31, 256;
	mov.u32 	%r32, _ZZ9energyADCPiPfS0_S0_E7s_input;
	mad.lo.s32 	%r33, %r8, 960, %r32;
	mad.lo.s32 	%r12, %r7, 96, %r33;
	@%p3 bra 	$L__BB1_6;
	mov.b32 	%r34, 0;
	st.shared.u32 	[%r12], %r34;
	st.shared.u32 	[%r12+4], %r34;
	st.shared.u32 	[%r12+8], %r34;
	st.shared.u32 	[%r12+12], %r34;
	st.shared.u32 	[%r12+16], %r34;
	st.shared.u32 	[%r12+20], %r34;
	st.shared.u32 	[%r12+24], %r34;
	st.shared.u32 	[%r12+28], %r34;
	st.shared.u32 	[%r12+32], %r34;
	st.shared.u32 	[%r12+36], %r34;
	st.shared.u32 	[%r12+40], %r34;
	st.shared.u32 	[%r12+44], %r34;
	st.shared.u32 	[%r12+48], %r34;
	st.shared.u32 	[%r12+52], %r34;
	st.shared.u32 	[%r12+56], %r34;
	st.shared.u32 	[%r12+60], %r34;
	st.shared.u32 	[%r12+64], %r34;
	st.shared.u32 	[%r12+68], %r34;
	st.shared.u32 	[%r12+72], %r34;
	st.shared.u32 	[%r12+76], %r34;
	st.shared.u32 	[%r12+80], %r34;
	st.shared.u32 	[%r12+84], %r34;
	st.shared.u32 	[%r12+88], %r34;
	st.shared.u32 	[%r12+92], %r34;
	bra.uni 	$L__BB1_7;
$L__BB1_6:
	mul.lo.s32 	%r35, %r10, 6144;
	mad.lo.s32 	%r36, %r11, 24, %r35;
	add.s32 	%r37, %r36, -6168;
	cvta.to.global.u64 	%rd11, %rd3;
	mul.wide.s32 	%rd12, %r37, 4;
	add.s64 	%rd13, %rd11, %rd12;
	ld.global.u32 	%r38, [%rd13];
	st.shared.u32 	[%r12], %r38;
	ld.global.u32 	%r39, [%rd13+4];
	st.shared.u32 	[%r12+4], %r39;
	ld.global.u32 	%r40, [%rd13+8];
	st.shared.u32 	[%r12+8], %r40;
	ld.global.u32 	%r41, [%rd13+12];
	st.shared.u32 	[%r12+12], %r41;
	ld.global.u32 	%r42, [%rd13+16];
	st.shared.u32 	[%r12+16], %r42;
	ld.global.u32 	%r43, [%rd13+20];
	st.shared.u32 	[%r12+20], %r43;
	ld.global.u32 	%r44, [%rd13+24];
	st.shared.u32 	[%r12+24], %r44;
	ld.global.u32 	%r45, [%rd13+28];
	st.shared.u32 	[%r12+28], %r45;
	ld.global.u32 	%r46, [%rd13+32];
	st.shared.u32 	[%r12+32], %r46;
	ld.global.u32 	%r47, [%rd13+36];
	st.shared.u32 	[%r12+36], %r47;
	ld.global.u32 	%r48, [%rd13+40];
	st.shared.u32 	[%r12+40], %r48;
	ld.global.u32 	%r49, [%rd13+44];
	st.shared.u32 	[%r12+44], %r49;
	ld.global.u32 	%r50, [%rd13+48];
	st.shared.u32 	[%r12+48], %r50;
	ld.global.u32 	%r51, [%rd13+52];
	st.shared.u32 	[%r12+52], %r51;
	ld.global.u32 	%r52, [%rd13+56];
	st.shared.u32 	[%r12+56], %r52;
	ld.global.u32 	%r53, [%rd13+60];
	st.shared.u32 	[%r12+60], %r53;
	ld.global.u32 	%r54, [%rd13+64];
	st.shared.u32 	[%r12+64], %r54;
	ld.global.u32 	%r55, [%rd13+68];
	st.shared.u32 	[%r12+68], %r55;
	ld.global.u32 	%r56, [%rd13+72];
	st.shared.u32 	[%r12+72], %r56;
	ld.global.u32 	%r57, [%rd13+76];
	st.shared.u32 	[%r12+76], %r57;
	ld.global.u32 	%r58, [%rd13+80];
	st.shared.u32 	[%r12+80], %r58;
	ld.global.u32 	%r59, [%rd13+84];
	st.shared.u32 	[%r12+84], %r59;
	ld.global.u32 	%r60, [%rd13+88];
	st.shared.u32 	[%r12+88], %r60;
	ld.global.u32 	%r61, [%rd13+92];
	st.shared.u32 	[%r12+92], %r61;
$L__BB1_7:
	bar.sync 	0;
	or.b32  	%r62, %r7, %r8;
	and.b32  	%r63, %r62, 1016;
	setp.ne.s32 	%p4, %r63, 0;
	setp.gt.u32 	%p5, %r9, 7;
	or.pred  	%p6, %p5, %p4;
	@%p6 bra 	$L__BB1_14;
	shl.b32 	%r65, %r9, 2;
	add.s32 	%r66, %r12, %r65;
	ld.shared.u32 	%r67, [%r66];
	cvt.rn.f32.s32 	%f1, %r67;
	ld.shared.u32 	%r68, [%r66+32];
	cvt.rn.f32.s32 	%f2, %r68;
	ld.shared.u32 	%r69, [%r66+64];
	cvt.rn.f32.s32 	%f3, %r69;
	ld.shared.u32 	%r70, [%r66+96];
	cvt.rn.f32.s32 	%f4, %r70;
	ld.shared.u32 	%r71, [%r66+128];
	cvt.rn.f32.s32 	%f5, %r71;
	ld.shared.u32 	%r72, [%r66+160];
	cvt.rn.f32.s32 	%f6, %r72;
	ld.shared.u32 	%r73, [%r66+192];
	cvt.rn.f32.s32 	%f7, %r73;
	ld.shared.u32 	%r74, [%r66+224];
	cvt.rn.f32.s32 	%f8, %r74;
	ld.shared.u32 	%r75, [%r66+256];
	cvt.rn.f32.s32 	%f9, %r75;
	ld.shared.u32 	%r76, [%r66+960];
	cvt.rn.f32.s32 	%f10, %r76;
	ld.shared.u32 	%r77, [%r66+992];
	cvt.rn.f32.s32 	%f11, %r77;
	ld.shared.u32 	%r78, [%r66+1024];
	cvt.rn.f32.s32 	%f12, %r78;
	ld.shared.u32 	%r79, [%r66+1056];
	cvt.rn.f32.s32 	%f13, %r79;
	ld.shared.u32 	%r80, [%r66+1088];
	cvt.rn.f32.s32 	%f14, %r80;
	ld.shared.u32 	%r81, [%r66+1120];
	cvt.rn.f32.s32 	%f15, %r81;
	ld.shared.u32 	%r82, [%r66+1152];
	cvt.rn.f32.s32 	%f16, %r82;
	ld.shared.u32 	%r83, [%r66+1184];
	cvt.rn.f32.s32 	%f17, %r83;
	ld.shared.u32 	%r84, [%r66+1216];
	cvt.rn.f32.s32 	%f18, %r84;
	ld.shared.u32 	%r85, [%r66+1920];
	cvt.rn.f32.s32 	%f19, %r85;
	ld.shared.u32 	%r86, [%r66+1952];
	cvt.rn.f32.s32 	%f20, %r86;
	ld.shared.u32 	%r87, [%r66+1984];
	cvt.rn.f32.s32 	%f21, %r87;
	ld.shared.u32 	%r88, [%r66+2016];
	cvt.rn.f32.s32 	%f22, %r88;
	ld.shared.u32 	%r89, [%r66+2048];
	cvt.rn.f32.s32 	%f23, %r89;
	ld.shared.u32 	%r90, [%r66+2080];
	cvt.rn.f32.s32 	%f24, %r90;
	ld.shared.u32 	%r91, [%r66+2112];
	cvt.rn.f32.s32 	%f25, %r91;
	ld.shared.u32 	%r92, [%r66+2144];
	cvt.rn.f32.s32 	%f26, %r92;
	ld.shared.u32 	%r93, [%r66+2176];
	cvt.rn.f32.s32 	%f27, %r93;
	mov.b32 	%r110, 0;
$L__BB1_9:
	shl.b32 	%r95, %r110, 4;
	mov.u32 	%r96, _ZZ9energyADCPiPfS0_S0_E8s_weight;
	add.s32 	%r14, %r96, %r95;
	mov.f32 	%f390, 0f00000000;
	mov.b32 	%r111, 6656;
$L__BB1_10:
	add.s32 	%r97, %r14, %r111;
	ld.shared.f32 	%f303, [%r97+-6656];
	fma.rn.f32 	%f304, %f303, %f1, 0f00000000;
	ld.shared.f32 	%f305, [%r97+-6144];
	fma.rn.f32 	%f306, %f305, %f2, %f304;
	ld.shared.f32 	%f307, [%r97+-5632];
	fma.rn.f32 	%f308, %f307, %f3, %f306;
	ld.shared.f32 	%f309, [%r97+-5120];
	fma.rn.f32 	%f310, %f309, %f4, %f308;
	ld.shared.f32 	%f311, [%r97+-4608];
	fma.rn.f32 	%f312, %f311, %f5, %f310;
	ld.shared.f32 	%f313, [%r97+-4096];
	fma.rn.f32 	%f314, %f313, %f6, %f312;
	ld.shared.f32 	%f315, [%r97+-3584];
	fma.rn.f32 	%f316, %f315, %f7, %f314;
	ld.shared.f32 	%f317, [%r97+-3072];
	fma.rn.f32 	%f318, %f317, %f8, %f316;
	ld.shared.f32 	%f319, [%r97+-2560];
	fma.rn.f32 	%f320, %f319, %f9, %f318;
	ld.shared.f32 	%f321, [%r97+-2048];
	fma.rn.f32 	%f322, %f321, %f10, %f320;
	ld.shared.f32 	%f323, [%r97+-1536];
	fma.rn.f32 	%f324, %f323, %f11, %f322;
	ld.shared.f32 	%f325, [%r97+-1024];
	fma.rn.f32 	%f326, %f325, %f12, %f324;
	ld.shared.f32 	%f327, [%r97+-512];
	fma.rn.f32 	%f328, %f327, %f13, %f326;
	ld.shared.f32 	%f329, [%r97];
	fma.rn.f32 	%f330, %f329, %f14, %f328;
	ld.shared.f32 	%f331, [%r97+512];
	fma.rn.f32 	%f332, %f331, %f15, %f330;
	ld.shared.f32 	%f333, [%r97+1024];
	fma.rn.f32 	%f334, %f333, %f16, %f332;
	ld.shared.f32 	%f335, [%r97+1536];
	fma.rn.f32 	%f336, %f335, %f17, %f334;
	ld.shared.f32 	%f337, [%r97+2048];
	fma.rn.f32 	%f338, %f337, %f18, %f336;
	ld.shared.f32 	%f339, [%r97+2560];
	fma.rn.f32 	%f340, %f339, %f19, %f338;
	ld.shared.f32 	%f341, [%r97+3072];
	fma.rn.f32 	%f342, %f341, %f20, %f340;
	ld.shared.f32 	%f343, [%r97+3584];
	fma.rn.f32 	%f344, %f343, %f21, %f342;
	ld.shared.f32 	%f345, [%r97+4096];
	fma.rn.f32 	%f346, %f345, %f22, %f344;
	ld.shared.f32 	%f347, [%r97+4608];
	fma.rn.f32 	%f348, %f347, %f23, %f346;
	ld.shared.f32 	%f349, [%r97+5120];
	fma.rn.f32 	%f350, %f349, %f24, %f348;
	ld.shared.f32 	%f351, [%r97+5632];
	fma.rn.f32 	%f352, %f351, %f25, %f350;
	ld.shared.f32 	%f353, [%r97+6144];
	fma.rn.f32 	%f354, %f353, %f26, %f352;
	ld.shared.f32 	%f355, [%r97+6656];
	fma.rn.f32 	%f356, %f355, %f27, %f354;
	setp.gt.f32 	%p7, %f356, 0f437F0000;
	cvt.rzi.s32.f32 	%r98, %f356;
	selp.b32 	%r99, 255, %r98, %p7;
	shl.b32 	%r100, %r99, 2;
	mov.u32 	%r101, _ZZ9energyADCPiPfS0_S0_E5s_lut;
	add.s32 	%r102, %r101, %r100;
	ld.shared.f32 	%f357, [%r102];
	add.f32 	%f390, %f390, %f357;
	add.s32 	%r111, %r111, 4;
	setp.ne.s32 	%p8, %r111, 6672;
	@%p8 bra 	$L__BB1_10;
	mul.wide.u32 	%rd14, %r110, 4;
	add.s64 	%rd15, %rd2, %rd14;
	st.local.f32 	[%rd15], %f390;
	add.s32 	%r110, %r110, 1;
	setp.ne.s32 	%p9, %r110, 32;
	@%p9 bra 	$L__BB1_9;
	setp.gt.u32 	%p10, %r10, 255;
	setp.gt.s32 	%p11, %r11, 255;
	or.pred  	%p12, %p10, %p11;
	@%p12 bra 	$L__BB1_14;
	ld.param.u64 	%rd19, [_Z9energyADCPiPfS0_S0__param_3];
	shl.b32 	%r103, %r10, 16;
	shl.b32 	%r104, %r11, 8;
	shl.b32 	%r105, %r9, 5;
	add.s32 	%r106, %r104, %r105;
	add.s32 	%r107, %r103, %r106;
	ld.local.v4.f32 	{%f358, %f359, %f360, %f361}, [%rd2];
	cvta.to.global.u64 	%rd16, %rd19;
	mul.wide.s32 	%rd17, %r107, 4;
	add.s64 	%rd18, %rd16, %rd17;
	st.global.f32 	[%rd18], %f358;
	st.global.f32 	[%rd18+4], %f359;
	st.global.f32 	[%rd18+8], %f360;
	st.global.f32 	[%rd18+12], %f361;
	ld.local.v4.f32 	{%f362, %f363, %f364, %f365}, [%rd2+16];
	st.global.f32 	[%rd18+16], %f362;
	st.global.f32 	[%rd18+20], %f363;
	st.global.f32 	[%rd18+24], %f364;
	st.global.f32 	[%rd18+28], %f365;
	ld.local.v4.f32 	{%f366, %f367, %f368, %f369}, [%rd2+32];
	st.global.f32 	[%rd18+32], %f366;
	st.global.f32 	[%rd18+36], %f367;
	st.global.f32 	[%rd18+40], %f368;
	st.global.f32 	[%rd18+44], %f369;
	ld.local.v4.f32 	{%f370, %f371, %f372, %f373}, [%rd2+48];
	st.global.f32 	[%rd18+48], %f370;
	st.global.f32 	[%rd18+52], %f371;
	st.global.f32 	[%rd18+56], %f372;
	st.global.f32 	[%rd18+60], %f373;
	ld.local.v4.f32 	{%f374, %f375, %f376, %f377}, [%rd2+64];
	st.global.f32 	[%rd18+64], %f374;
	st.global.f32 	[%rd18+68], %f375;
	st.global.f32 	[%rd18+72], %f376;
	st.global.f32 	[%rd18+76], %f377;
	ld.local.v4.f32 	{%f378, %f379, %f380, %f381}, [%rd2+80];
	st.global.f32 	[%rd18+80], %f378;
	st.global.f32 	[%rd18+84], %f379;
	st.global.f32 	[%rd18+88], %f380;
	st.global.f32 	[%rd18+92], %f381;
	ld.local.v4.f32 	{%f382, %f383, %f384, %f385}, [%rd2+96];
	st.global.f32 	[%rd18+96], %f382;
	st.global.f32 	[%rd18+100], %f383;
	st.global.f32 	[%rd18+104], %f384;
	st.global.f32 	[%rd18+108], %f385;
	ld.local.v4.f32 	{%f386, %f387, %f388, %f389}, [%rd2+112];
	st.global.f32 	[%rd18+112], %f386;
	st.global.f32 	[%rd18+116], %f387;
	st.global.f32 	[%rd18+120], %f388;
	st.global.f32 	[%rd18+124], %f389;
$L__BB1_14:
	ret;

}


// ===== COMPILED SASS (sm_100) =====

	.target	sm_100

	.elftype	@"ET_EXEC"


//--------------------- .note.nv.tkinfo           --------------------------
	.section	.note.nv.tkinfo,"",@"SHT_NOTE"
	.sectionflags	@"SHF_NOTE_NV_TKINFO"
	.tkinfo
        /*0018*/ 	.word	0x00000002
        /*0030*/ 	.string	""
        /*0030*/ 	.string	"ptxas"
        /*0030*/ 	.string	"Cuda compilation tools, release 13.0, V13.0.88"
        /*0030*/ 	.string	"Build cuda_13.0.r13.0/compiler.36424714_0"
        /*0030*/ 	.string	"-arch sm_100 -m 64 "



//--------------------- .note.nv.cuinfo           --------------------------
	.section	.note.nv.cuinfo,"",@"SHT_NOTE"
	.sectionflags	@"SHF_NOTE_NV_CUINFO"
        /*0018*/ 	.short	0x0002
        /*001a*/ 	.short	0x0064
        /*001c*/ 	.short	0x0082
	.zero		2


//--------------------- .nv.info                  --------------------------
	.section	.nv.info,"",@"SHT_CUDA_INFO"
	.align	4


	//----- nvinfo : EIATTR_REGCOUNT
	.align		4
        /*0000*/ 	.byte	0x04, 0x2f
        /*0002*/ 	.short	(.L_1 - .L_0)
	.align		4
.L_0:
        /*0004*/ 	.word	index@(_Z10powerArrayPiPfS0_)
        /*0008*/ 	.word	0x00000020


	//----- nvinfo : EIATTR_FRAME_SIZE
	.align		4
.L_1:
        /*000c*/ 	.byte	0x04, 0x11
        /*000e*/ 	.short	(.L_3 - .L_2)
	.align		4
.L_2:
        /*0010*/ 	.word	index@(_Z10powerArrayPiPfS0_)
        /*0014*/ 	.word	0x00000000


	//----- nvinfo : EIATTR_REGCOUNT
	.align		4
.L_3:
        /*0018*/ 	.byte	0x04, 0x2f
        /*001a*/ 	.short	(.L_5 - .L_4)
	.align		4
.L_4:
        /*001c*/ 	.word	index@(_Z9energyADCPiPfS0_S0_)
        /*0020*/ 	.word	0x00000039


	//----- nvinfo : EIATTR_FRAME_SIZE
	.align		4
.L_5:
        /*0024*/ 	.byte	0x04, 0x11
        /*0026*/ 	.short	(.L_7 - .L_6)
	.align		4
.L_6:
        /*0028*/ 	.word	index@(_Z9energyADCPiPfS0_S0_)
        /*002c*/ 	.word	0x00000080


	//----- nvinfo : EIATTR_MIN_STACK_SIZE
	.align		4
.L_7:
        /*0030*/ 	.byte	0x04, 0x12
        /*0032*/ 	.short	(.L_9 - .L_8)
	.align		4
.L_8:
        /*0034*/ 	.word	index@(_Z9energyADCPiPfS0_S0_)
        /*0038*/ 	.word	0x00000080


	//----- nvinfo : EIATTR_MIN_STACK_SIZE
	.align		4
.L_9:
        /*003c*/ 	.byte	0x04, 0x12
        /*003e*/ 	.short	(.L_11 - .L_10)
	.align		4
.L_10:
        /*0040*/ 	.word	index@(_Z10powerArrayPiPfS0_)
        /*0044*/ 	.word	0x00000000
.L_11:


//--------------------- .nv.compat                --------------------------
	.section	.nv.compat,"",@"SHT_CUDA_COMPAT_INFO"
	.align	4
        /*0000*/ 	.byte	0x02, 0x09, 0x00, 0x00, 0x02, 0x02, 0x01, 0x00, 0x02, 0x05, 0x05, 0x00, 0x03, 0x07, 0x01, 0x01
        /*0010*/ 	.byte	0x02, 0x03, 0x00, 0x00, 0x02, 0x06, 0x01, 0x00, 0x04, 0x0b, 0x08, 0x00, 0x01, 0x00, 0x00, 0x00
        /*0020*/ 	.byte	0x00, 0x00, 0x00, 0x00


//--------------------- .nv.info._Z9energyADCPiPfS0_S0_ --------------------------
	.section	.nv.info._Z9energyADCPiPfS0_S0_,"",@"SHT_CUDA_INFO"
	.sectionflags	@""
	.align	4


	//----- nvinfo : EIATTR_CUDA_API_VERSION
	.align		4
        /*0000*/ 	.byte	0x04, 0x37
        /*0002*/ 	.short	(.L_13 - .L_12)
.L_12:
        /*0004*/ 	.word	0x00000082


	//----- nvinfo : EIATTR_KPARAM_INFO
	.align		4
.L_13:
        /*0008*/ 	.byte	0x04, 0x17
        /*000a*/ 	.short	(.L_15 - .L_14)
.L_14:
        /*000c*/ 	.word	0x00000000
        /*0010*/ 	.short	0x0003
        /*0012*/ 	.short	0x0018
        /*0014*/ 	.byte	0x00, 0xf5, 0x21, 0x00


	//----- nvinfo : EIATTR_KPARAM_INFO
	.align		4
.L_15:
        /*0018*/ 	.byte	0x04, 0x17
        /*001a*/ 	.short	(.L_17 - .L_16)
.L_16:
        /*001c*/ 	.word	0x00000000
        /*0020*/ 	.short	0x0002
        /*0022*/ 	.short	0x0010
        /*0024*/ 	.byte	0x00, 0xf5, 0x21, 0x00


	//----- nvinfo : EIATTR_KPARAM_INFO
	.align		4
.L_17:
        /*0028*/ 	.byte	0x04, 0x17
        /*002a*/ 	.short	(.L_19 - .L_18)
.L_18:
        /*002c*/ 	.word	0x00000000
        /*0030*/ 	.short	0x0001
        /*0032*/ 	.short	0x0008
        /*0034*/ 	.byte	0x00, 0xf5, 0x21, 0x00


	//----- nvinfo : EIATTR_KPARAM_INFO
	.align		4
.L_19:
        /*0038*/ 	.byte	0x04, 0x17
        /*003a*/ 	.short	(.L_21 - .L_20)
.L_20:
        /*003c*/ 	.word	0x00000000
        /*0040*/ 	.short	0x0000
        /*0042*/ 	.short	0x0000
        /*0044*/ 	.byte	0x00, 0xf5, 0x21, 0x00


	//----- nvinfo : EIATTR_SPARSE_MMA_MASK
	.align		4
.L_21:
        /*0048*/ 	.byte	0x03, 0x50
        /*004a*/ 	.short	0x0000


	//----- nvinfo : EIATTR_MAXREG_COUNT
	.align		4
        /*004c*/ 	.byte	0x03, 0x1b
        /*004e*/ 	.short	0x00ff


	//----- nvinfo : EIATTR_NUM_BARRIERS
	.align		4
        /*0050*/ 	.byte	0x02, 0x4c
        /*0052*/ 	.byte	0x01
	.zero		1


	//----- nvinfo : EIATTR_MERCURY_ISA_VERSION
	.align		4
        /*0054*/ 	.byte	0x03, 0x5f
        /*0056*/ 	.short	0x0101


	//----- nvinfo : EIATTR_VRC_CTA_INIT_COUNT
	.align		4
        /*0058*/ 	.byte	0x02, 0x4a
	.zero		1
	.zero		1


	//----- nvinfo : EIATTR_EXIT_INSTR_OFFSETS
	.align		4
        /*005c*/ 	.byte	0x04, 0x1c
        /*005e*/ 	.short	(.L_23 - .L_22)


	//   ....[0]....
.L_22:
        /*0060*/ 	.word	0x000023d0


	//   ....[1]....
        /*0064*/ 	.word	0x000031d0


	//   ....[2]....
        /*0068*/ 	.word	0x000034b0


	//----- nvinfo : EIATTR_CRS_STACK_SIZE
	.align		4
.L_23:
        /*006c*/ 	.byte	0x04, 0x1e
        /*006e*/ 	.short	(.L_25 - .L_24)
.L_24:
        /*0070*/ 	.word	0x00000000


	//----- nvinfo : EIATTR_CBANK_PARAM_SIZE
	.align		4
.L_25:
        /*0074*/ 	.byte	0x03, 0x19
        /*0076*/ 	.short	0x0020


	//----- nvinfo : EIATTR_PARAM_CBANK
	.align		4
        /*0078*/ 	.byte	0x04, 0x0a
        /*007a*/ 	.short	(.L_27 - .L_26)
	.align		4
.L_26:
        /*007c*/ 	.word	index@(.nv.constant0._Z9energyADCPiPfS0_S0_)
        /*0080*/ 	.short	0x0380
        /*0082*/ 	.short	0x0020


	//----- nvinfo : EIATTR_SW_WAR
	.align		4
.L_27:
        /*0084*/ 	.byte	0x04, 0x36
        /*0086*/ 	.short	(.L_29 - .L_28)
.L_28:
        /*0088*/ 	.word	0x00000008
.L_29:


//--------------------- .nv.info._Z10powerArrayPiPfS0_ --------------------------
	.section	.nv.info._Z10powerArrayPiPfS0_,"",@"SHT_CUDA_INFO"
	.sectionflags	@""
	.align	4


	//----- nvinfo : EIATTR_CUDA_API_VERSION
	.align		4
        /*0000*/ 	.byte	0x04, 0x37
        /*0002*/ 	.short	(.L_31 - .L_30)
.L_30:
        /*0004*/ 	.word	0x00000082


	//----- nvinfo : EIATTR_KPARAM_INFO
	.align		4
.L_31:
        /*0008*/ 	.byte	0x04, 0x17
        /*000a*/ 	.short	(.L_33 - .L_32)
.L_32:
        /*000c*/ 	.word	0x00000000
        /*0010*/ 	.short	0x0002
        /*0012*/ 	.short	0x0010
        /*0014*/ 	.byte	0x00, 0xf5, 0x21, 0x00


	//----- nvinfo : EIATTR_KPARAM_INFO
	.align		4
.L_33:
        /*0018*/ 	.byte	0x04, 0x17
        /*001a*/ 	.short	(.L_35 - .L_34)
.L_34:
        /*001c*/ 	.word	0x00000000
        /*0020*/ 	.short	0x0001
        /*0022*/ 	.short	0x0008
        /*0024*/ 	.byte	0x00, 0xf5, 0x21, 0x00


	//----- nvinfo : EIATTR_KPARAM_INFO
	.align		4
.L_35:
        /*0028*/ 	.byte	0x04, 0x17
        /*002a*/ 	.short	(.L_37 - .L_36)
.L_36:
        /*002c*/ 	.word	0x00000000
        /*0030*/ 	.short	0x0000
        /*0032*/ 	.short	0x0000
        /*0034*/ 	.byte	0x00, 0xf5, 0x21, 0x00


	//----- nvinfo : EIATTR_SPARSE_MMA_MASK
	.align		4
.L_37:
        /*0038*/ 	.byte	0x03, 0x50
        /*003a*/ 	.short	0x0000


	//----- nvinfo : EIATTR_MAXREG_COUNT
	.align		4
        /*003c*/ 	.byte	0x03, 0x1b
        /*003e*/ 	.short	0x00ff


	//----- nvinfo : EIATTR_NUM_BARRIERS
	.align		4
        /*0040*/ 	.byte	0x02, 0x4c
        /*0042*/ 	.byte	0x01
	.zero		1


	//----- nvinfo : EIATTR_MERCURY_ISA_VERSION
	.align		4
        /*0044*/ 	.byte	0x03, 0x5f
        /*0046*/ 	.short	0x0101


	//----- nvinfo : EIATTR_UNUSED_LOAD_BYTE_OFFSET
	.align		4
        /*0048*/ 	.byte	0x04, 0x44
        /*004a*/ 	.short	(.L_39 - .L_38)


	//   ....[0]....
.L_38:
        /*004c*/ 	.word	0x00000d40
        /*0050*/ 	.word	0x00000fff


	//----- nvinfo : EIATTR_VRC_CTA_INIT_COUNT
	.align		4
.L_39:
        /*0054*/ 	.byte	0x02, 0x4a
	.zero		1
	.zero		1


	//----- nvinfo : EIATTR_EXIT_INSTR_OFFSETS
	.align		4
        /*0058*/ 	.byte	0x04, 0x1c
        /*005a*/ 	.short	(.L_41 - .L_40)


	//   ....[0]....
.L_40:
        /*005c*/ 	.word	0x000008c0


	//   ....[1]....
        /*0060*/ 	.word	0x00000dc0


	//   ....[2]....
        /*0064*/ 	.word	0x00000ee0


	//----- nvinfo : EIATTR_CRS_STACK_SIZE
	.align		4
.L_41:
        /*0068*/ 	.byte	0x04, 0x1e
        /*006a*/ 	.short	(.L_43 - .L_42)
.L_42:
        /*006c*/ 	.word	0x00000000


	//----- nvinfo : EIATTR_CBANK_PARAM_SIZE
	.align		4
.L_43:
        /*0070*/ 	.byte	0x03, 0x19
        /*0072*/ 	.short	0x0018


	//----- nvinfo : EIATTR_PARAM_CBANK
	.align		4
        /*0074*/ 	.byte	0x04, 0x0a
        /*0076*/ 	.short	(.L_45 - .L_44)
	.align		4
.L_44:
        /*0078*/ 	.word	index@(.nv.constant0._Z10powerArrayPiPfS0_)
        /*007c*/ 	.short	0x0380
        /*007e*/ 	.short	0x0018


	//----- nvinfo : EIATTR_SW_WAR
	.align		4
.L_45:
        /*0080*/ 	.byte	0x04, 0x36
        /*0082*/ 	.short	(.L_47 - .L_46)
.L_46:
        /*0084*/ 	.word	0x00000008
.L_47:


//--------------------- .nv.callgraph             --------------------------
	.section	.nv.callgraph,"",@"SHT_CUDA_CALLGRAPH"
	.align	4
	.sectionentsize	8
	.align		4
        /*0000*/ 	.word	0x00000000
	.align		4
        /*0004*/ 	.word	0xffffffff
	.align		4
        /*0008*/ 	.word	0x00000000
	.align		4
        /*000c*/ 	.word	0xfffffffe
	.align		4
        /*0010*/ 	.word	0x00000000
	.align		4
        /*0014*/ 	.word	0xfffffffd
	.align		4
        /*0018*/ 	.word	0x00000000
	.align		4
        /*001c*/ 	.word	0xfffffffc


//--------------------- .text._Z9energyADCPiPfS0_S0_ --------------------------
	.section	.text._Z9energyADCPiPfS0_S0_,"ax",@progbits
	.align	128
        .global         _Z9energyADCPiPfS0_S0_
        .type           _Z9energyADCPiPfS0_S0_,@function
        .size           _Z9energyADCPiPfS0_S0_,(.L_x_9 - _Z9energyADCPiPfS0_S0_)
        .other          _Z9energyADCPiPfS0_S0_,@"STO_CUDA_ENTRY STV_DEFAULT"
_Z9energyADCPiPfS0_S0_:
.text._Z9energyADCPiPfS0_S0_:
[----:B------:R-:W0:Y:S08]  /*0000*/  LDC R1, c[0x0][0x37c] ;  /* 0x0000df00ff017b82 */ /* 0x000e300000000800 */
[----:B------:R-:W1:Y:S01]  /*0010*/  LDC.64 R48, c[0x0][0x390] ;  /* 0x0000e400ff307b82 */ /* 0x000e620000000a00 */
[----:B------:R-:W1:Y:S01]  /*0020*/  LDCU.64 UR4, c[0x0][0x358] ;  /* 0x00006b00ff0477ac */ /* 0x000e620008000a00 */
[----:B0-----:R-:W-:Y:S01]  /*0030*/  IADD3 R1, PT, PT, R1, -0x80, RZ ;  /* 0xffffff8001017810 */ /* 0x001fe20007ffe0ff */
[----:B-1----:R-:W2:Y:S04]  /*0040*/  LDG.E R8, desc[UR4][R48.64] ;  /* 0x0000000430087981 */ /* 0x002ea8000c1e1900 */
[----:B------:R-:W2:Y:S04]  /*0050*/  LDG.E R9, desc[UR4][R48.64+0x4] ;  /* 0x0000040430097981 */ /* 0x000ea8000c1e1900 */
[----:B------:R-:W2:Y:S04]  /*0060*/  LDG.E R10, desc[UR4][R48.64+0x8] ;  /* 0x00000804300a7981 */ /* 0x000ea8000c1e1900 */
[----:B------:R-:W2:Y:S04]  /*0070*/  LDG.E R11, desc[UR4][R48.64+0xc] ;  /* 0x00000c04300b7981 */ /* 0x000ea8000c1e1900 */
[----:B------:R-:W3:Y:S04]  /*0080*/  LDG.E R12, desc[UR4][R48.64+0x10] ;  /* 0x00001004300c7981 */ /* 0x000ee8000c1e1900 */
[----:B------:R-:W3:Y:S04]  /*0090*/  LDG.E R13, desc[UR4][R48.64+0x14] ;  /* 0x00001404300d7981 */ /* 0x000ee8000c1e1900 */
[----:B------:R-:W3:Y:S04]  /*00a0*/  LDG.E R14, desc[UR4][R48.64+0x18] ;  /* 0x00001804300e7981 */ /* 0x000ee8000c1e1900 */
[----:B------:R-:W3:Y:S04]  /*00b0*/  LDG.E R15, desc[UR4][R48.64+0x1c] ;  /* 0x00001c04300f7981 */ /* 0x000ee8000c1e1900 */
[----:B------:R-:W4:Y:S04]  /*00c0*/  LDG.E R16, desc[UR4][R48.64+0x20] ;  /* 0x0000200430107981 */ /* 0x000f28000c1e1900 */
[----:B------:R-:W4:Y:S04]  /*00d0*/  LDG.E R17, desc[UR4][R48.64+0x24] ;  /* 0x0000240430117981 */ /* 0x000f28000c1e1900 */
[----:B------:R-:W4:Y:S04]  /*00e0*/  LDG.E R18, desc[UR4][R48.64+0x28] ;  /* 0x0000280430127981 */ /* 0x000f28000c1e1900 */
[----:B------:R-:W4:Y:S04]  /*00f0*/  LDG.E R19, desc[UR4][R48.64+0x2c] ;  /* 0x00002c0430137981 */ /* 0x000f28000c1e1900 */
[----:B------:R-:W5:Y:S04]  /*0100*/  LDG.E R20, desc[UR4][R48.64+0x30] ;  /* 0x0000300430147981 */ /* 0x000f68000c1e1900 */
        /* <DEDUP_REMOVED lines=22> */
[----:B------:R-:W5:Y:S01]  /*0270*/  LDG.E R43, desc[UR4][R48.64+0x8c] ;  /* 0x00008c04302b7981 */ /* 0x000f62000c1e1900 */
[----:B------:R-:W-:Y:S01]  /*0280*/  MOV R3, 0x400 ;  /* 0x0000040000037802 */ /* 0x000fe20000000f00 */
[----:B------:R-:W0:Y:S02]  /*0290*/  S2R R0, SR_CgaCtaId ;  /* 0x0000000000007919 */ /* 0x000e240000008800 */
[----:B------:R-:W5:Y:S04]  /*02a0*/  LDG.E R44, desc[UR4][R48.64+0x130] ;  /* 0x00013004302c7981 */ /* 0x000f68000c1e1900 */
[----:B------:R-:W5:Y:S04]  /*02b0*/  LDG.E R45, desc[UR4][R48.64+0x134] ;  /* 0x00013404302d7981 */ /* 0x000f68000c1e1900 */
[----:B------:R-:W5:Y:S04]  /*02c0*/  LDG.E R46, desc[UR4][R48.64+0x138] ;  /* 0x00013804302e7981 */ /* 0x000f68000c1e1900 */
[----:B------:R-:W5:Y:S04]  /*02d0*/  LDG.E R47, desc[UR4][R48.64+0x13c] ;  /* 0x00013c04302f7981 */ /* 0x000f68000c1e1900 */
[----:B------:R-:W5:Y:S04]  /*02e0*/  LDG.E R4, desc[UR4][R48.64+0x90] ;  /* 0x0000900430047981 */ /* 0x000f68000c1e1900 */
[----:B------:R-:W5:Y:S04]  /*02f0*/  LDG.E R5, desc[UR4][R48.64+0x94] ;  /* 0x0000940430057981 */ /* 0x000f68000c1e1900 */
[----:B------:R-:W5:Y:S01]  /*0300*/  LDG.E R6, desc[UR4][R48.64+0x98] ;  /* 0x0000980430067981 */ /* 0x000f62000c1e1900 */
[----:B0-----:R-:W-:-:S03]  /*0310*/  LEA R2, R0, R3, 0x18 ;  /* 0x0000000300027211 */ /* 0x001fc600078ec0ff */
[----:B------:R-:W5:Y:S04]  /*0320*/  LDG.E R7, desc[UR4][R48.64+0x9c] ;  /* 0x00009c0430077981 */ /* 0x000f68000c1e1900 */
[----:B--2---:R0:W-:Y:S04]  /*0330*/  STS.128 [R2], R8 ;  /* 0x0000000802007388 */ /* 0x0041e80000000c00 */
[----:B---3--:R1:W-:Y:S04]  /*0340*/  STS.128 [R2+0x10], R12 ;  /* 0x0000100c02007388 */ /* 0x0083e80000000c00 */
[----:B0-----:R-:W2:Y:S04]  /*0350*/  LDG.E R8, desc[UR4][R48.64+0xa0] ;  /* 0x0000a00430087981 */ /* 0x001ea8000c1e1900 */
[----:B------:R-:W2:Y:S04]  /*0360*/  LDG.E R9, desc[UR4][R48.64+0xa4] ;  /* 0x0000a40430097981 */ /* 0x000ea8000c1e1900 */
[----:B------:R-:W2:Y:S04]  /*0370*/  LDG.E R10, desc[UR4][R48.64+0xa8] ;  /* 0x0000a804300a7981 */ /* 0x000ea8000c1e1900 */
[----:B----4-:R0:W-:Y:S04]  /*0380*/  STS.128 [R2+0x20], R16 ;  /* 0x0000201002007388 */ /* 0x0101e80000000c00 */
[----:B------:R-:W2:Y:S04]  /*0390*/  LDG.E R11, desc[UR4][R48.64+0xac] ;  /* 0x0000ac04300b7981 */ /* 0x000ea8000c1e1900 */
[----:B-1----:R-:W3:Y:S04]  /*03a0*/  LDG.E R12, desc[UR4][R48.64+0xb0] ;  /* 0x0000b004300c7981 */ /* 0x002ee8000c1e1900 */
[----:B------:R-:W3:Y:S04]  /*03b0*/  LDG.E R13, desc[UR4][R48.64+0xb4] ;  /* 0x0000b404300d7981 */ /* 0x000ee8000c1e1900 */
[----:B-----5:R1:W-:Y:S04]  /*03c0*/  STS.128 [R2+0x30], R20 ;  /* 0x0000301402007388 */ /* 0x0203e80000000c00 */
[----:B------:R-:W3:Y:S04]  /*03d0*/  LDG.E R14, desc[UR4][R48.64+0xb8] ;  /* 0x0000b804300e7981 */ /* 0x000ee8000c1e1900 */
[----:B------:R-:W3:Y:S04]  /*03e0*/  LDG.E R15, desc[UR4][R48.64+0xbc] ;  /* 0x0000bc04300f7981 */ /* 0x000ee8000c1e1900 */
[----:B0-----:R-:W4:Y:S04]  /*03f0*/  LDG.E R16, desc[UR4][R48.64+0xc0] ;  /* 0x0000c00430107981 */ /* 0x001f28000c1e1900 */
[----:B------:R0:W-:Y:S04]  /*0400*/  STS.128 [R2+0x40], R24 ;  /* 0x0000401802007388 */ /* 0x0001e80000000c00 */
[----:B------:R-:W4:Y:S04]  /*0410*/  LDG.E R17, desc[UR4][R48.64+0xc4] ;  /* 0x0000c40430117981 */ /* 0x000f28000c1e1900 */
[----:B------:R-:W4:Y:S04]  /*0420*/  LDG.E R18, desc[UR4][R48.64+0xc8] ;  /* 0x0000c80430127981 */ /* 0x000f28000c1e1900 */
[----:B------:R-:W4:Y:S04]  /*0430*/  LDG.E R19, desc[UR4][R48.64+0xcc] ;  /* 0x0000cc0430137981 */ /* 0x000f28000c1e1900 */
[----:B------:R5:W-:Y:S04]  /*0440*/  STS.128 [R2+0x50], R28 ;  /* 0x0000501c02007388 */ /* 0x000be80000000c00 */
[----:B-1----:R-:W4:Y:S04]  /*0450*/  LDG.E R20, desc[UR4][R48.64+0xd0] ;  /* 0x0000d00430147981 */ /* 0x002f28000c1e1900 */
[----:B------:R-:W4:Y:S04]  /*0460*/  LDG.E R21, desc[UR4][R48.64+0xd4] ;  /* 0x0000d40430157981 */ /* 0x000f28000c1e1900 */
[----:B------:R-:W4:Y:S04]  /*0470*/  LDG.E R22, desc[UR4][R48.64+0xd8] ;  /* 0x0000d80430167981 */ /* 0x000f28000c1e1900 */
[----:B------:R1:W-:Y:S04]  /*0480*/  STS.128 [R2+0x60], R32 ;  /* 0x0000602002007388 */ /* 0x0003e80000000c00 */
[----:B------:R-:W4:Y:S04]  /*0490*/  LDG.E R23, desc[UR4][R48.64+0xdc] ;  /* 0x0000dc0430177981 */ /* 0x000f28000c1e1900 */
[----:B0-----:R-:W4:Y:S04]  /*04a0*/  LDG.E R24, desc[UR4][R48.64+0xe0] ;  /* 0x0000e00430187981 */ /* 0x001f28000c1e1900 */
[----:B------:R-:W4:Y:S04]  /*04b0*/  LDG.E R25, desc[UR4][R48.64+0xe4] ;  /* 0x0000e40430197981 */ /* 0x000f28000c1e1900 */
[----:B------:R0:W-:Y:S04]  /*04c0*/  STS.128 [R2+0x70], R36 ;  /* 0x0000702402007388 */ /* 0x0001e80000000c00 */
[----:B------:R-:W4:Y:S04]  /*04d0*/  LDG.E R26, desc[UR4][R48.64+0xe8] ;  /* 0x0000e804301a7981 */ /* 0x000f28000c1e1900 */
[----:B------:R-:W4:Y:S04]  /*04e0*/  LDG.E R27, desc[UR4][R48.64+0xec] ;  /* 0x0000ec04301b7981 */ /* 0x000f28000c1e1900 */
[----:B-----5:R-:W5:Y:S04]  /*04f0*/  LDG.E R28, desc[UR4][R48.64+0xf0] ;  /* 0x0000f004301c7981 */ /* 0x020f68000c1e1900 */
[----:B------:R0:W-:Y:S04]  /*0500*/  STS.128 [R2+0x80], R40 ;  /* 0x0000802802007388 */ /* 0x0001e80000000c00 */
[----:B------:R-:W5:Y:S04]  /*0510*/  LDG.E R29, desc[UR4][R48.64+0xf4] ;  /* 0x0000f404301d7981 */ /* 0x000f68000c1e1900 */
[----:B------:R-:W5:Y:S04]  /*0520*/  LDG.E R30, desc[UR4][R48.64+0xf8] ;  /* 0x0000f804301e7981 */ /* 0x000f68000c1e1900 */
[----:B------:R-:W5:Y:S04]  /*0530*/  LDG.E R31, desc[UR4][R48.64+0xfc] ;  /* 0x0000fc04301f7981 */ /* 0x000f68000c1e1900 */
[----:B-1----:R-:W5:Y:S04]  /*0540*/  LDG.E R32, desc[UR4][R48.64+0x100] ;  /* 0x0001000430207981 */ /* 0x002f68000c1e1900 */
[----:B------:R-:W5:Y:S04]  /*0550*/  LDG.E R33, desc[UR4][R48.64+0x104] ;  /* 0x0001040430217981 */ /* 0x000f68000c1e1900 */
[----:B------:R-:W5:Y:S04]  /*0560*/  LDG.E R34, desc[UR4][R48.64+0x108] ;  /* 0x0001080430227981 */ /* 0x000f68000c1e1900 */
[----:B------:R-:W5:Y:S04]  /*0570*/  LDG.E R35, desc[UR4][R48.64+0x10c] ;  /* 0x00010c0430237981 */ /* 0x000f68000c1e1900 */
[----:B0-----:R-:W5:Y:S04]  /*0580*/  LDG.E R36, desc[UR4][R48.64+0x110] ;  /* 0x0001100430247981 */ /* 0x001f68000c1e1900 */
[----:B------:R-:W5:Y:S04]  /*0590*/  LDG.E R37, desc[UR4][R48.64+0x114] ;  /* 0x0001140430257981 */ /* 0x000f68000c1e1900 */
[----:B------:R-:W5:Y:S04]  /*05a0*/  LDG.E R38, desc[UR4][R48.64+0x118] ;  /* 0x0001180430267981 */ /* 0x000f68000c1e1900 */
[----:B------:R-:W5:Y:S04]  /*05b0*/  LDG.E R39, desc[UR4][R48.64+0x11c] ;  /* 0x00011c0430277981 */ /* 0x000f68000c1e1900 */
[----:B------:R-:W5:Y:S04]  /*05c0*/  LDG.E R40, desc[UR4][R48.64+0x120] ;  /* 0x0001200430287981 */ /* 0x000f68000c1e1900 */
[----:B------:R-:W5:Y:S04]  /*05d0*/  LDG.E R41, desc[UR4][R48.64+0x124] ;  /* 0x0001240430297981 */ /* 0x000f68000c1e1900 */
[----:B------:R-:W5:Y:S04]  /*05e0*/  LDG.E R42, desc[UR4][R48.64+0x128] ;  /* 0x00012804302a7981 */ /* 0x000f68000c1e1900 */
[----:B------:R-:W5:Y:S04]  /*05f0*/  LDG.E R43, desc[UR4][R48.64+0x12c] ;  /* 0x00012c04302b7981 */ /* 0x000f68000c1e1900 */
[----:B------:R0:W-:Y:S04]  /*0600*/  STS.128 [R2+0x130], R44 ;  /* 0x0001302c02007388 */ /* 0x0001e80000000c00 */
[----:B0-----:R-:W5:Y:S04]  /*0610*/  LDG.E R44, desc[UR4][R48.64+0x1e0] ;  /* 0x0001e004302c7981 */ /* 0x001f68000c1e1900 */
        /* <DEDUP_REMOVED lines=8> */
[----:B--2---:R0:W-:Y:S04]  /*06a0*/  STS.128 [R2+0xa0], R8 ;  /* 0x0000a00802007388 */ /* 0x0041e80000000c00 */
[----:B0-----:R-:W2:Y:S04]  /*06b0*/  LDG.E R8, desc[UR4][R48.64+0x150] ;  /* 0x0001500430087981 */ /* 0x001ea8000c1e1900 */
[----:B---3--:R0:W-:Y:S04]  /*06c0*/  STS.128 [R2+0xb0], R12 ;  /* 0x0000b00c02007388 */ /* 0x0081e80000000c00 */
[----:B------:R-:W2:Y:S04]  /*06d0*/  LDG.E R9, desc[UR4][R48.64+0x154] ;  /* 0x0001540430097981 */ /* 0x000ea8000c1e1900 */
[----:B------:R-:W2:Y:S04]  /*06e0*/  LDG.E R10, desc[UR4][R48.64+0x158] ;  /* 0x00015804300a7981 */ /* 0x000ea8000c1e1900 */
[----:B------:R-:W2:Y:S04]  /*06f0*/  LDG.E R11, desc[UR4][R48.64+0x15c] ;  /* 0x00015c04300b7981 */ /* 0x000ea8000c1e1900 */
[----:B0-----:R-:W3:Y:S04]  /*0700*/  LDG.E R12, desc[UR4][R48.64+0x160] ;  /* 0x00016004300c7981 */ /* 0x001ee8000c1e1900 */
[----:B----4-:R0:W-:Y:S04]  /*0710*/  STS.128 [R2+0xc0], R16 ;  /* 0x0000c01002007388 */ /* 0x0101e80000000c00 */
[----:B------:R-:W3:Y:S04]  /*0720*/  LDG.E R13, desc[UR4][R48.64+0x164] ;  /* 0x00016404300d7981 */ /* 0x000ee8000c1e1900 */
[----:B------:R-:W3:Y:S04]  /*0730*/  LDG.E R14, desc[UR4][R48.64+0x168] ;  /* 0x00016804300e7981 */ /* 0x000ee8000c1e1900 */
[----:B------:R-:W3:Y:S04]  /*0740*/  LDG.E R15, desc[UR4][R48.64+0x16c] ;  /* 0x00016c04300f7981 */ /* 0x000ee8000c1e1900 */
[----:B0-----:R-:W4:Y:S04]  /*0750*/  LDG.E R16, desc[UR4][R48.64+0x170] ;  /* 0x0001700430107981 */ /* 0x001f28000c1e1900 */
[----:B------:R-:W4:Y:S04]  /*0760*/  LDG.E R17, desc[UR4][R48.64+0x174] ;  /* 0x0001740430117981 */ /* 0x000f28000c1e1900 */
[----:B------:R0:W-:Y:S04]  /*0770*/  STS.128 [R2+0xd0], R20 ;  /* 0x0000d01402007388 */ /* 0x0001e80000000c00 */
[----:B------:R-:W4:Y:S04]  /*0780*/  LDG.E R18, desc[UR4][R48.64+0x178] ;  /* 0x0001780430127981 */ /* 0x000f28000c1e1900 */
[----:B------:R-:W4:Y:S04]  /*0790*/  LDG.E R19, desc[UR4][R48.64+0x17c] ;  /* 0x00017c0430137981 */ /* 0x000f28000c1e1900 */
[----:B0-----:R-:W4:Y:S04]  /*07a0*/  LDG.E R20, desc[UR4][R48.64+0x180] ;  /* 0x0001800430147981 */ /* 0x001f28000c1e1900 */
[----:B------:R0:W-:Y:S04]  /*07b0*/  STS.128 [R2+0xe0], R24 ;  /* 0x0000e01802007388 */ /* 0x0001e80000000c00 */
[----:B------:R-:W4:Y:S04]  /*07c0*/  LDG.E R21, desc[UR4][R48.64+0x184] ;  /* 0x0001840430157981 */ /* 0x000f28000c1e1900 */
[----:B------:R-:W4:Y:S04]  /*07d0*/  LDG.E R22, desc[UR4][R48.64+0x188] ;  /* 0x0001880430167981 */ /* 0x000f28000c1e1900 */
[----:B------:R-:W4:Y:S04]  /*07e0*/  LDG.E R23, desc[UR4][R48.64+0x18c] ;  /* 0x00018c0430177981 */ /* 0x000f28000c1e1900 */
[----:B0-----:R-:W4:Y:S04]  /*07f0*/  LDG.E R24, desc[UR4][R48.64+0x190] ;  /* 0x0001900430187981 */ /* 0x001f28000c1e1900 */
[----:B-----5:R0:W-:Y:S04]  /*0800*/  STS.128 [R2+0xf0], R28 ;  /* 0x0000f01c02007388 */ /* 0x0201e80000000c00 */
[----:B------:R-:W5:Y:S04]  /*0810*/  LDG.E R25, desc[UR4][R48.64+0x194] ;  /* 0x0001940430197981 */ /* 0x000f68000c1e1900 */
[----:B------:R-:W5:Y:S04]  /*0820*/  LDG.E R26, desc[UR4][R48.64+0x198] ;  /* 0x00019804301a7981 */ /* 0x000f68000c1e1900 */
[----:B------:R-:W5:Y:S04]  /*0830*/  LDG.E R27, desc[UR4][R48.64+0x19c] ;  /* 0x00019c04301b7981 */ /* 0x000f68000c1e1900 */
[----:B------:R1:W-:Y:S04]  /*0840*/  STS.128 [R2+0x100], R32 ;  /* 0x0001002002007388 */ /* 0x0003e80000000c00 */
[----:B0-----:R-:W5:Y:S04]  /*0850*/  LDG.E R28, desc[UR4][R48.64+0x1a0] ;  /* 0x0001a004301c7981 */ /* 0x001f68000c1e1900 */
[----:B------:R-:W5:Y:S04]  /*0860*/  LDG.E R29, desc[UR4][R48.64+0x1a4] ;  /* 0x0001a404301d7981 */ /* 0x000f68000c1e1900 */
[----:B------:R-:W5:Y:S04]  /*0870*/  LDG.E R30, desc[UR4][R48.64+0x1a8] ;  /* 0x0001a804301e7981 */ /* 0x000f68000c1e1900 */
[----:B------:R0:W-:Y:S04]  /*0880*/  STS.128 [R2+0x110], R36 ;  /* 0x0001102402007388 */ /* 0x0001e80000000c00 */
[----:B------:R-:W5:Y:S04]  /*0890*/  LDG.E R31, desc[UR4][R48.64+0x1ac] ;  /* 0x0001ac04301f7981 */ /* 0x000f68000c1e1900 */
[----:B-1----:R-:W5:Y:S04]  /*08a0*/  LDG.E R32, desc[UR4][R48.64+0x1b0] ;  /* 0x0001b00430207981 */ /* 0x002f68000c1e1900 */
[----:B------:R-:W5:Y:S04]  /*08b0*/  LDG.E R33, desc[UR4][R48.64+0x1b4] ;  /* 0x0001b40430217981 */ /* 0x000f68000c1e1900 */
[----:B------:R1:W-:Y:S04]  /*08c0*/  STS.128 [R2+0x120], R40 ;  /* 0x0001202802007388 */ /* 0x0003e80000000c00 */
[----:B------:R-:W5:Y:S04]  /*08d0*/  LDG.E R34, desc[UR4][R48.64+0x1b8] ;  /* 0x0001b80430227981 */ /* 0x000f68000c1e1900 */
[----:B------:R-:W5:Y:S04]  /*08e0*/  LDG.E R35, desc[UR4][R48.64+0x1bc] ;  /* 0x0001bc0430237981 */ /* 0x000f68000c1e1900 */
[----:B0-----:R-:W5:Y:S04]  /*08f0*/  LDG.E R36, desc[UR4][R48.64+0x1c0] ;  /* 0x0001c00430247981 */ /* 0x001f68000c1e1900 */
[----:B------:R-:W5:Y:S04]  /*0900*/  LDG.E R37, desc[UR4][R48.64+0x1c4] ;  /* 0x0001c40430257981 */ /* 0x000f68000c1e1900 */
[----:B------:R-:W5:Y:S04]  /*0910*/  LDG.E R38, desc[UR4][R48.64+0x1c8] ;  /* 0x0001c80430267981 */ /* 0x000f68000c1e1900 */
[----:B------:R-:W5:Y:S04]  /*0920*/  LDG.E R39, desc[UR4][R48.64+0x1cc] ;  /* 0x0001cc0430277981 */ /* 0x000f68000c1e1900 */
[----:B-1----:R-:W5:Y:S04]  /*0930*/  LDG.E R40, desc[UR4][R48.64+0x1d0] ;  /* 0x0001d00430287981 */ /* 0x002f68000c1e1900 */
        /* <DEDUP_REMOVED lines=30> */
[----:B-----5:R0:W-:Y:S04]  /*0b20*/  STS.128 [R2+0x190], R24 ;  /* 0x0001901802007388 */ /* 0x0201e80000000c00 */
[----:B------:R-:W5:Y:S04]  /*0b30*/  LDG.E R21, desc[UR4][R48.64+0x234] ;  /* 0x0002340430157981 */ /* 0x000f68000c1e1900 */
[----:B------:R-:W5:Y:S04]  /*0b40*/  LDG.E R22, desc[UR4][R48.64+0x238] ;  /* 0x0002380430167981 */ /* 0x000f68000c1e1900 */
[----:B------:R-:W5:Y:S04]  /*0b50*/  LDG.E R23, desc[UR4][R48.64+0x23c] ;  /* 0x00023c0430177981 */ /* 0x000f68000c1e1900 */
[----:B0-----:R-:W5:Y:S04]  /*0b60*/  LDG.E R24, desc[UR4][R48.64+0x240] ;  /* 0x0002400430187981 */ /* 0x001f68000c1e1900 */
[----:B------:R-:W5:Y:S04]  /*0b70*/  LDG.E R25, desc[UR4][R48.64+0x244] ;  /* 0x0002440430197981 */ /* 0x000f68000c1e1900 */
[----:B------:R0:W-:Y:S04]  /*0b80*/  STS.128 [R2+0x1a0], R28 ;  /* 0x0001a01c02007388 */ /* 0x0001e80000000c00 */
[----:B------:R-:W5:Y:S04]  /*0b90*/  LDG.E R26, desc[UR4][R48.64+0x248] ;  /* 0x00024804301a7981 */ /* 0x000f68000c1e1900 */
[----:B------:R-:W5:Y:S04]  /*0ba0*/  LDG.E R27, desc[UR4][R48.64+0x24c] ;  /* 0x00024c04301b7981 */ /* 0x000f68000c1e1900 */
[----:B0-----:R-:W5:Y:S04]  /*0bb0*/  LDG.E R28, desc[UR4][R48.64+0x250] ;  /* 0x00025004301c7981 */ /* 0x001f68000c1e1900 */
[----:B------:R0:W-:Y:S04]  /*0bc0*/  STS.128 [R2+0x1b0], R32 ;  /* 0x0001b02002007388 */ /* 0x0001e80000000c00 */
        /* <DEDUP_REMOVED lines=40> */
[----:B-----5:R0:W-:Y:S04]  /*0e50*/  STS.128 [R2+0x230], R20 ;  /* 0x0002301402007388 */ /* 0x0201e80000000c00 */
[----:B------:R-:W4:Y:S04]  /*0e60*/  LDG.E R18, desc[UR4][R48.64+0x2d8] ;  /* 0x0002d80430127981 */ /* 0x000f28000c1e1900 */
[----:B------:R-:W4:Y:S04]  /*0e70*/  LDG.E R19, desc[UR4][R48.64+0x2dc] ;  /* 0x0002dc0430137981 */ /* 0x000f28000c1e1900 */
[----:B0-----:R-:W5:Y:S04]  /*0e80*/  LDG.E R20, desc[UR4][R48.64+0x2e0] ;  /* 0x0002e00430147981 */ /* 0x001f68000c1e1900 */
[----:B------:R0:W-:Y:S04]  /*0e90*/  STS.128 [R2+0x240], R24 ;  /* 0x0002401802007388 */ /* 0x0001e80000000c00 */
        /* <DEDUP_REMOVED lines=9> */
[----:B------:R-:W5:Y:S04]  /*0f30*/  LDG.E R29, desc[UR4][R48.64+0x304] ;  /* 0x00030404301d7981 */ /* 0x000f68000c1e1900 */
[----:B------:R0:W-:Y:S04]  /*0f40*/  STS.128 [R2+0x260], R32 ;  /* 0x0002602002007388 */ /* 0x0001e80000000c00 */
        /* <DEDUP_REMOVED lines=54> */
[----:B------:R-:W5:Y:S04]  /*12b0*/  LDG.E R30, desc[UR4][R48.64+0x3b8] ;  /* 0x0003b804301e7981 */ /* 0x000f68000c1e1900 */
[----:B------:R0:W-:Y:S04]  /*12c0*/  STS.128 [R2+0x310], R32 ;  /* 0x0003102002007388 */ /* 0x0001e80000000c00 */
        /* <DEDUP_REMOVED lines=14> */
[----:B------:R0:W5:Y:S04]  /*13b0*/  LDG.E R43, desc[UR4][R48.64+0x3ec] ;  /* 0x0003ec04302b7981 */ /* 0x000168000c1e1900 */
[----:B------:R-:W-:Y:S01]  /*13c0*/  STS.128 [R2+0x3f0], R44 ;  /* 0x0003f02c02007388 */ /* 0x000fe20000000c00 */
[----:B0-----:R-:W-:-:S03]  /*13d0*/  HFMA2 R49, -RZ, RZ, 0, 0 ;  /* 0x00000000ff317431 */ /* 0x001fc600000001ff */
[----:B------:R0:W-:Y:S02]  /*13e0*/  STS.128 [R2+0x350], R4 ;  /* 0x0003500402007388 */ /* 0x0001e40000000c00 */
[----:B0-----:R-:W-:-:S04]  /*13f0*/  IADD3 R5, PT, PT, R3, 0x400, RZ ;  /* 0x0000040003057810 */ /* 0x001fc80007ffe0ff */
[----:B------:R-:W-:Y:S01]  /*1400*/  LEA R48, R0, R5, 0x18 ;  /* 0x0000000500307211 */ /* 0x000fe200078ec0ff */
[----:B--2---:R0:W-:Y:S04]  /*1410*/  STS.128 [R2+0x360], R8 ;  /* 0x0003600802007388 */ /* 0x0041e80000000c00 */
[----:B---3--:R0:W-:Y:S04]  /*1420*/  STS.128 [R2+0x370], R12 ;  /* 0x0003700c02007388 */ /* 0x0081e80000000c00 */
[----:B----4-:R0:W-:Y:S04]  /*1430*/  STS.128 [R2+0x380], R16 ;  /* 0x0003801002007388 */ /* 0x0101e80000000c00 */
[----:B-----5:R0:W-:Y:S04]  /*1440*/  STS.128 [R2+0x390], R20 ;  /* 0x0003901402007388 */ /* 0x0201e80000000c00 */
[----:B------:R0:W-:Y:S04]  /*1450*/  STS.128 [R2+0x3a0], R24 ;  /* 0x0003a01802007388 */ /* 0x0001e80000000c00 */
[----:B------:R0:W-:Y:S04]  /*1460*/  STS.128 [R2+0x3b0], R28 ;  /* 0x0003b01c02007388 */ /* 0x0001e80000000c00 */
[----:B------:R0:W-:Y:S04]  /*1470*/  STS.128 [R2+0x3c0], R32 ;  /* 0x0003c02002007388 */ /* 0x0001e80000000c00 */
[----:B------:R0:W-:Y:S04]  /*1480*/  STS.128 [R2+0x3d0], R36 ;  /* 0x0003d02402007388 */ /* 0x0001e80000000c00 */
[----:B------:R0:W-:Y:S02]  /*1490*/  STS.128 [R2+0x3e0], R40 ;  /* 0x0003e02802007388 */ /* 0x0001e40000000c00 */
.L_x_0:
[----:B01----:R-:W0:Y:S01]  /*14a0*/  LDC.64 R42, c[0x0][0x388] ;  /* 0x0000e200ff2a7b82 */ /* 0x003e220000000a00 */
[----:B------:R-:W-:-:S05]  /*14b0*/  SHF.L.U32 R40, R49, 0x7, RZ ;  /* 0x0000000731287819 */ /* 0x000fca00000006ff */
[----:B0-----:R-:W-:-:S05]  /*14c0*/  IMAD.WIDE.U32 R4, R40, 0x4, R42 ;  /* 0x0000000428047825 */ /* 0x001fca00078e002a */
[----:B------:R-:W2:Y:S04]  /*14d0*/  LDG.E R8, desc[UR4][R4.64] ;  /* 0x0000000404087981 */ /* 0x000ea8000c1e1900 */
        /* <DEDUP_REMOVED lines=14> */
[----:B------:R-:W5:Y:S01]  /*15c0*/  LDG.E R23, desc[UR4][R4.64+0x3c] ;  /* 0x00003c0404177981 */ /* 0x000f62000c1e1900 */
[----:B------:R-:W-:-:S02]  /*15d0*/  IADD3 R31, PT, PT, R40, 0x10, RZ ;  /* 0x00000010281f7810 */ /* 0x000fc40007ffe0ff */
[C---:B------:R-:W-:Y:S02]  /*15e0*/  IADD3 R51, PT, PT, R40.reuse, 0x20, RZ ;  /* 0x0000002028337810 */ /* 0x040fe40007ffe0ff */
[----:B------:R-:W-:Y:S01]  /*15f0*/  IADD3 R47, PT, PT, R40, 0x30, RZ ;  /* 0x00000030282f7810 */ /* 0x000fe20007ffe0ff */
[----:B------:R-:W-:Y:S01]  /*1600*/  IMAD.WIDE.U32 R30, R31, 0x4, R42 ;  /* 0x000000041f1e7825 */ /* 0x000fe200078e002a */
[----:B------:R-:W-:-:S03]  /*1610*/  LEA R44, R49, R48, 0x9 ;  /* 0x00000030312c7211 */ /* 0x000fc600078e48ff */
[--C-:B------:R-:W-:Y:S01]  /*1620*/  IMAD.WIDE.U32 R50, R51, 0x4, R42.reuse ;  /* 0x0000000433327825 */ /* 0x100fe200078e002a */
[----:B------:R-:W5:Y:S03]  /*1630*/  LDG.E R4, desc[UR4][R30.64] ;  /* 0x000000041e047981 */ /* 0x000f66000c1e1900 */
[----:B------:R-:W-:Y:S01]  /*1640*/  IMAD.WIDE.U32 R46, R47, 0x4, R42 ;  /* 0x000000042f2e7825 */ /* 0x000fe200078e002a */
        /* <DEDUP_REMOVED lines=30> */
[----:B------:R-:W4:Y:S04]  /*1830*/  LDG.E R17, desc[UR4][R30.64+0x34] ;  /* 0x000034041e117981 */ /* 0x000f28000c1e1900 */
[----:B------:R-:W4:Y:S04]  /*1840*/  LDG.E R18, desc[UR4][R30.64+0x38] ;  /* 0x000038041e127981 */ /* 0x000f28000c1e1900 */
[----:B------:R-:W4:Y:S04]  /*1850*/  LDG.E R19, desc[UR4][R30.64+0x3c] ;  /* 0x00003c041e137981 */ /* 0x000f28000c1e1900 */
[----:B-1----:R-:W5:Y:S04]  /*1860*/  LDG.E R20, desc[UR4][R50.64] ;  /* 0x0000000432147981 */ /* 0x002f68000c1e1900 */
[----:B------:R-:W5:Y:S04]  /*1870*/  LDG.E R21, desc[UR4][R50.64+0x4] ;  /* 0x0000040432157981 */ /* 0x000f68000c1e1900 */
[----:B------:R-:W5:Y:S04]  /*1880*/  LDG.E R22, desc[UR4][R50.64+0x8] ;  /* 0x0000080432167981 */ /* 0x000f68000c1e1900 */
[----:B------:R-:W5:Y:S04]  /*1890*/  LDG.E R23, desc[UR4][R50.64+0xc] ;  /* 0x00000c0432177981 */ /* 0x000f68000c1e1900 */
[----:B------:R-:W5:Y:S04]  /*18a0*/  LDG.E R30, desc[UR4][R50.64+0x28] ;  /* 0x00002804321e7981 */ /* 0x000f68000c1e1900 */
[----:B------:R0:W5:Y:S01]  /*18b0*/  LDG.E R31, desc[UR4][R50.64+0x2c] ;  /* 0x00002c04321f7981 */ /* 0x000162000c1e1900 */
[----:B------:R-:W-:-:S05]  /*18c0*/  IADD3 R53, PT, PT, R40, 0x40, RZ ;  /* 0x0000004028357810 */ /* 0x000fca0007ffe0ff */
[--C-:B------:R-:W-:Y:S01]  /*18d0*/  IMAD.WIDE.U32 R52, R53, 0x4, R42.reuse ;  /* 0x0000000435347825 */ /* 0x100fe200078e002a */
[C---:B0-----:R-:W-:Y:S01]  /*18e0*/  IADD3 R51, PT, PT, R40.reuse, 0x50, RZ ;  /* 0x0000005028337810 */ /* 0x041fe20007ffe0ff */
[----:B------:R0:W-:Y:S04]  /*18f0*/  STS.128 [R44+0x90], R24 ;  /* 0x000090182c007388 */ /* 0x0001e80000000c00 */
[----:B------:R-:W-:Y:S01]  /*1900*/  IMAD.WIDE.U32 R50, R51, 0x4, R42 ;  /* 0x0000000433327825 */ /* 0x000fe200078e002a */
[----:B------:R1:W-:Y:S04]  /*1910*/  STS.128 [R44+0x40], R4 ;  /* 0x000040042c007388 */ /* 0x0003e80000000c00 */
[----:B------:R1:W-:Y:S04]  /*1920*/  STS.128 [R44+0xb0], R32 ;  /* 0x0000b0202c007388 */ /* 0x0003e80000000c00 */
[----:B0-----:R-:W5:Y:S04]  /*1930*/  LDG.E R24, desc[UR4][R52.64+0x20] ;  /* 0x0000200434187981 */ /* 0x001f68000c1e1900 */
        /* <DEDUP_REMOVED lines=8> */
[----:B------:R-:W5:Y:S04]  /*19c0*/  LDG.E R32, desc[UR4][R50.64] ;  /* 0x0000000432207981 */ /* 0x000f68000c1e1900 */
[----:B------:R-:W5:Y:S04]  /*19d0*/  LDG.E R33, desc[UR4][R50.64+0x4] ;  /* 0x0000040432217981 */ /* 0x000f68000c1e1900 */
[----:B------:R-:W5:Y:S04]  /*19e0*/  LDG.E R34, desc[UR4][R50.64+0x8] ;  /* 0x0000080432227981 */ /* 0x000f68000c1e1900 */
[----:B------:R-:W5:Y:S04]  /*19f0*/  LDG.E R35, desc[UR4][R50.64+0xc] ;  /* 0x00000c0432237981 */ /* 0x000f68000c1e1900 */
        /* <DEDUP_REMOVED lines=10> */
[----:B----4-:R1:W-:Y:S04]  /*1aa0*/  STS.128 [R44+0x70], R16 ;  /* 0x000070102c007388 */ /* 0x0103e80000000c00 */
[----:B0-----:R-:W3:Y:S04]  /*1ab0*/  LDG.E R12, desc[UR4][R46.64+0x30] ;  /* 0x000030042e0c7981 */ /* 0x001ee8000c1e1900 */
[----:B------:R-:W3:Y:S04]  /*1ac0*/  LDG.E R13, desc[UR4][R46.64+0x34] ;  /* 0x000034042e0d7981 */ /* 0x000ee8000c1e1900 */
[----:B------:R-:W3:Y:S04]  /*1ad0*/  LDG.E R14, desc[UR4][R46.64+0x38] ;  /* 0x000038042e0e7981 */ /* 0x000ee8000c1e1900 */
[----:B-----5:R0:W-:Y:S04]  /*1ae0*/  STS.128 [R44+0x80], R20 ;  /* 0x000080142c007388 */ /* 0x0201e80000000c00 */
[----:B------:R4:W3:Y:S04]  /*1af0*/  LDG.E R15, desc[UR4][R46.64+0x3c] ;  /* 0x00003c042e0f7981 */ /* 0x0008e8000c1e1900 */
[----:B------:R5:W-:Y:S04]  /*1b00*/  STS.128 [R44+0xa0], R28 ;  /* 0x0000a01c2c007388 */ /* 0x000be80000000c00 */
[----:B-1----:R-:W3:Y:S04]  /*1b10*/  LDG.E R16, desc[UR4][R52.64] ;  /* 0x0000000434107981 */ /* 0x002ee8000c1e1900 */
[----:B------:R-:W3:Y:S04]  /*1b20*/  LDG.E R17, desc[UR4][R52.64+0x4] ;  /* 0x0000040434117981 */ /* 0x000ee8000c1e1900 */
[----:B------:R-:W3:Y:S04]  /*1b30*/  LDG.E R18, desc[UR4][R52.64+0x8] ;  /* 0x0000080434127981 */ /* 0x000ee8000c1e1900 */
[----:B------:R-:W3:Y:S04]  /*1b40*/  LDG.E R19, desc[UR4][R52.64+0xc] ;  /* 0x00000c0434137981 */ /* 0x000ee8000c1e1900 */
[----:B0-----:R-:W3:Y:S04]  /*1b50*/  LDG.E R20, desc[UR4][R52.64+0x10] ;  /* 0x0000100434147981 */ /* 0x001ee8000c1e1900 */
[----:B------:R-:W3:Y:S04]  /*1b60*/  LDG.E R21, desc[UR4][R52.64+0x14] ;  /* 0x0000140434157981 */ /* 0x000ee8000c1e1900 */
[----:B------:R-:W3:Y:S04]  /*1b70*/  LDG.E R22, desc[UR4][R52.64+0x18] ;  /* 0x0000180434167981 */ /* 0x000ee8000c1e1900 */
[----:B------:R-:W3:Y:S04]  /*1b80*/  LDG.E R23, desc[UR4][R52.64+0x1c] ;  /* 0x00001c0434177981 */ /* 0x000ee8000c1e1900 */
[----:B-----5:R-:W5:Y:S04]  /*1b90*/  LDG.E R28, desc[UR4][R52.64+0x30] ;  /* 0x00003004341c7981 */ /* 0x020f68000c1e1900 */
[----:B------:R-:W5:Y:S04]  /*1ba0*/  LDG.E R29, desc[UR4][R52.64+0x34] ;  /* 0x00003404341d7981 */ /* 0x000f68000c1e1900 */
[----:B------:R-:W5:Y:S04]  /*1bb0*/  LDG.E R30, desc[UR4][R52.64+0x38] ;  /* 0x00003804341e7981 */ /* 0x000f68000c1e1900 */
[----:B------:R-:W5:Y:S01]  /*1bc0*/  LDG.E R31, desc[UR4][R52.64+0x3c] ;  /* 0x00003c04341f7981 */ /* 0x000f62000c1e1900 */
[----:B------:R-:W-:-:S02]  /*1bd0*/  IADD3 R41, PT, PT, R40, 0x60, RZ ;  /* 0x0000006028297810 */ /* 0x000fc40007ffe0ff */
[----:B----4-:R-:W-:-:S03]  /*1be0*/  IADD3 R47, PT, PT, R40, 0x70, RZ ;  /* 0x00000070282f7810 */ /* 0x010fc60007ffe0ff */
[--C-:B------:R-:W-:Y:S01]  /*1bf0*/  IMAD.WIDE.U32 R40, R41, 0x4, R42.reuse ;  /* 0x0000000429287825 */ /* 0x100fe200078e002a */
[----:B------:R0:W-:Y:S03]  /*1c00*/  STS.128 [R44+0x120], R24 ;  /* 0x000120182c007388 */ /* 0x0001e60000000c00 */
[----:B------:R-:W-:Y:S01]  /*1c10*/  IMAD.WIDE.U32 R46, R47, 0x4, R42 ;  /* 0x000000042f2e7825 */ /* 0x000fe200078e002a */
        /* <DEDUP_REMOVED lines=12> */
[----:B------:R-:W4:Y:S04]  /*1ce0*/  LDG.E R7, desc[UR4][R50.64+0x2c] ;  /* 0x00002c0432077981 */ /* 0x000f28000c1e1900 */
[----:B0-----:R-:W4:Y:S04]  /*1cf0*/  LDG.E R32, desc[UR4][R46.64+0x10] ;  /* 0x000010042e207981 */ /* 0x001f28000c1e1900 */
[----:B------:R-:W4:Y:S04]  /*1d00*/  LDG.E R33, desc[UR4][R46.64+0x14] ;  /* 0x000014042e217981 */ /* 0x000f28000c1e1900 */
[----:B------:R-:W4:Y:S04]  /*1d10*/  LDG.E R34, desc[UR4][R46.64+0x18] ;  /* 0x000018042e227981 */ /* 0x000f28000c1e1900 */
[----:B------:R-:W4:Y:S04]  /*1d20*/  LDG.E R35, desc[UR4][R46.64+0x1c] ;  /* 0x00001c042e237981 */ /* 0x000f28000c1e1900 */
[----:B------:R-:W4:Y:S04]  /*1d30*/  LDG.E R36, desc[UR4][R46.64+0x20] ;  /* 0x000020042e247981 */ /* 0x000f28000c1e1900 */
[----:B------:R-:W4:Y:S04]  /*1d40*/  LDG.E R37, desc[UR4][R46.64+0x24] ;  /* 0x000024042e257981 */ /* 0x000f28000c1e1900 */
[----:B------:R-:W4:Y:S04]  /*1d50*/  LDG.E R38, desc[UR4][R46.64+0x28] ;  /* 0x000028042e267981 */ /* 0x000f28000c1e1900 */
[----:B------:R-:W4:Y:S04]  /*1d60*/  LDG.E R39, desc[UR4][R46.64+0x2c] ;  /* 0x00002c042e277981 */ /* 0x000f28000c1e1900 */
[----:B--2---:R0:W-:Y:S04]  /*1d70*/  STS.128 [R44+0xe0], R8 ;  /* 0x0000e0082c007388 */ /* 0x0041e80000000c00 */
[----:B0-----:R-:W2:Y:S04]  /*1d80*/  LDG.E R8, desc[UR4][R50.64+0x30] ;  /* 0x0000300432087981 */ /* 0x001ea8000c1e1900 */
[----:B------:R-:W2:Y:S04]  /*1d90*/  LDG.E R9, desc[UR4][R50.64+0x34] ;  /* 0x0000340432097981 */ /* 0x000ea8000c1e1900 */
[----:B---3--:R0:W-:Y:S04]  /*1da0*/  STS.128 [R44+0xf0], R12 ;  /* 0x0000f00c2c007388 */ /* 0x0081e80000000c00 */
[----:B------:R-:W2:Y:S04]  /*1db0*/  LDG.E R10, desc[UR4][R50.64+0x38] ;  /* 0x00003804320a7981 */ /* 0x000ea8000c1e1900 */
[----:B------:R-:W2:Y:S04]  /*1dc0*/  LDG.E R11, desc[UR4][R50.64+0x3c] ;  /* 0x00003c04320b7981 */ /* 0x000ea8000c1e1900 */
[----:B0-----:R-:W3:Y:S04]  /*1dd0*/  LDG.E R12, desc[UR4][R40.64] ;  /* 0x00000004280c7981 */ /* 0x001ee8000c1e1900 */
[----:B------:R0:W-:Y:S04]  /*1de0*/  STS.128 [R44+0x100], R16 ;  /* 0x000100102c007388 */ /* 0x0001e80000000c00 */
[----:B------:R-:W3:Y:S04]  /*1df0*/  LDG.E R13, desc[UR4][R40.64+0x4] ;  /* 0x00000404280d7981 */ /* 0x000ee8000c1e1900 */
[----:B------:R-:W3:Y:S04]  /*1e00*/  LDG.E R14, desc[UR4][R40.64+0x8] ;  /* 0x00000804280e7981 */ /* 0x000ee8000c1e1900 */
[----:B------:R-:W3:Y:S04]  /*1e10*/  LDG.E R15, desc[UR4][R40.64+0xc] ;  /* 0x00000c04280f7981 */ /* 0x000ee8000c1e1900 */
[----:B------:R1:W-:Y:S04]  /*1e20*/  STS.128 [R44+0x110], R20 ;  /* 0x000110142c007388 */ /* 0x0003e80000000c00 */
[----:B0-----:R-:W3:Y:S04]  /*1e30*/  LDG.E R16, desc[UR4][R40.64+0x10] ;  /* 0x0000100428107981 */ /* 0x001ee8000c1e1900 */
[----:B------:R-:W3:Y:S04]  /*1e40*/  LDG.E R17, desc[UR4][R40.64+0x14] ;  /* 0x0000140428117981 */ /* 0x000ee8000c1e1900 */
[----:B------:R-:W3:Y:S04]  /*1e50*/  LDG.E R18, desc[UR4][R40.64+0x18] ;  /* 0x0000180428127981 */ /* 0x000ee8000c1e1900 */
[----:B-----5:R0:W-:Y:S04]  /*1e60*/  STS.128 [R44+0x130], R28 ;  /* 0x0001301c2c007388 */ /* 0x0201e80000000c00 */
        /* <DEDUP_REMOVED lines=10> */
[----:B------:R-:W5:Y:S01]  /*1f10*/  LDG.E R41, desc[UR4][R46.64+0x34] ;  /* 0x000034042e297981 */ /* 0x000f62000c1e1900 */
[----:B------:R-:W-:-:S03]  /*1f20*/  IADD3 R49, PT, PT, R49, 0x1, RZ ;  /* 0x0000000131317810 */ /* 0x000fc60007ffe0ff */
[----:B----4-:R1:W-:Y:S01]  /*1f30*/  STS.128 [R44+0x1b0], R24 ;  /* 0x0001b0182c007388 */ /* 0x0103e20000000c00 */
[----:B------:R-:W-:-:S03]  /*1f40*/  ISETP.NE.AND P0, PT, R49, 0x1b, PT ;  /* 0x0000001b3100780c */ /* 0x000fc60003f05270 */
[----:B------:R1:W-:Y:S04]  /*1f50*/  STS.128 [R44+0x160], R4 ;  /* 0x000160042c007388 */ /* 0x0003e80000000c00 */
[----:B------:R1:W-:Y:S04]  /*1f60*/  STS.128 [R44+0x1d0], R32 ;  /* 0x0001d0202c007388 */ /* 0x0003e80000000c00 */
[----:B------:R1:W-:Y:S04]  /*1f70*/  STS.128 [R44+0x1e0], R36 ;  /* 0x0001e0242c007388 */ /* 0x0003e80000000c00 */
[----:B--2---:R1:W-:Y:S04]  /*1f80*/  STS.128 [R44+0x170], R8 ;  /* 0x000170082c007388 */ /* 0x0043e80000000c00 */
[----:B---3--:R1:W-:Y:S04]  /*1f90*/  STS.128 [R44+0x180], R12 ;  /* 0x0001800c2c007388 */ /* 0x0083e80000000c00 */
[----:B-----5:R1:W-:Y:S04]  /*1fa0*/  STS.128 [R44+0x190], R16 ;  /* 0x000190102c007388 */ /* 0x0203e80000000c00 */
[----:B------:R1:W-:Y:S04]  /*1fb0*/  STS.128 [R44+0x1a0], R20 ;  /* 0x0001a0142c007388 */ /* 0x0003e80000000c00 */
[----:B------:R1:W-:Y:S04]  /*1fc0*/  STS.128 [R44+0x1c0], R28 ;  /* 0x0001c01c2c007388 */ /* 0x0003e80000000c00 */
[----:B------:R1:W-:Y:S01]  /*1fd0*/  STS.128 [R44+0x1f0], R40 ;  /* 0x0001f0282c007388 */ /* 0x0003e20000000c00 */
[----:B------:R-:W-:Y:S05]  /*1fe0*/  @P0 BRA `(.L_x_0) ;  /* 0xfffffff4002c0947 */ /* 0x000fea000383ffff */
[----:B-1----:R-:W0:Y:S01]  /*1ff0*/  S2R R9, SR_TID.Y ;  /* 0x0000000000097919 */ /* 0x002e220000002200 */
[----:B------:R-:W-:Y:S01]  /*2000*/  IADD3 R3, PT, PT, R3, 0x3a00, RZ ;  /* 0x00003a0003037810 */ /* 0x000fe20007ffe0ff */
[----:B------:R-:W-:Y:S01]  /*2010*/  BSSY.RECONVERGENT B0, `(.L_x_1) ;  /* 0x000003a000007945 */ /* 0x000fe20003800200 */
[----:B------:R-:W1:Y:S02]  /*2020*/  S2R R6, SR_CTAID.Y ;  /* 0x0000000000067919 */ /* 0x000e640000002600 */
[----:B------:R-:W-:Y:S01]  /*2030*/  LEA R3, R0, R3, 0x18 ;  /* 0x0000000300037211 */ /* 0x000fe200078ec0ff */
[----:B------:R-:W2:Y:S01]  /*2040*/  S2R R10, SR_TID.X ;  /* 0x00000000000a7919 */ /* 0x000ea20000002100 */
[----:B------:R-:W3:Y:S01]  /*2050*/  S2R R7, SR_CTAID.X ;  /* 0x0000000000077919 */ /* 0x000ee20000002500 */
[----:B------:R-:W4:Y:S02]  /*2060*/  S2R R4, SR_TID.Z ;  /* 0x0000000000047919 */ /* 0x000f240000002300 */
[----:B0-----:R-:W-:Y:S01]  /*2070*/  IMAD R3, R9, 0x3c0, R3 ;  /* 0x000003c009037824 */ /* 0x001fe200078e0203 */
[----:B-1----:R-:W-:-:S03]  /*2080*/  LEA R5, R6, R9, 0x3 ;  /* 0x0000000906057211 */ /* 0x002fc600078e18ff */
[C---:B--2---:R-:W-:Y:S01]  /*2090*/  IMAD R3, R10.reuse, 0x60, R3 ;  /* 0x000000600a037824 */ /* 0x044fe200078e0203 */
[----:B------:R-:W-:Y:S02]  /*20a0*/  LOP3.LUT P0, RZ, R10, 0x3f8, R9, 0xc8, !PT ;  /* 0x000003f80aff7812 */ /* 0x000fe4000780c809 */
[----:B---3--:R-:W-:Y:S02]  /*20b0*/  LEA R6, R7, R10, 0x3 ;  /* 0x0000000a07067211 */ /* 0x008fe400078e18ff */
[----:B------:R-:W-:Y:S02]  /*20c0*/  IADD3 R7, PT, PT, R5, -0x1, RZ ;  /* 0xffffffff05077810 */ /* 0x000fe40007ffe0ff */
[----:B------:R-:W-:Y:S02]  /*20d0*/  IADD3 R8, PT, PT, R6, -0x1, RZ ;  /* 0xffffffff06087810 */ /* 0x000fe40007ffe0ff */
[----:B----4-:R-:W-:Y:S02]  /*20e0*/  ISETP.GT.U32.OR P0, PT, R4, 0x7, P0 ;  /* 0x000000070400780c */ /* 0x010fe40000704470 */
[----:B------:R-:W-:-:S04]  /*20f0*/  LOP3.LUT R7, R7, R8, RZ, 0xfc, !PT ;  /* 0x0000000807077212 */ /* 0x000fc800078efcff */
[----:B------:R-:W-:-:S13]  /*2100*/  ISETP.GE.U32.AND P1, PT, R7, 0x100, PT ;  /* 0x000001000700780c */ /* 0x000fda0003f26070 */
[----:B------:R0:W-:Y:S04]  /*2110*/  @P1 STS.128 [R3], RZ ;  /* 0x000000ff03001388 */ /* 0x0001e80000000c00 */
[----:B------:R0:W-:Y:S04]  /*2120*/  @P1 STS.128 [R3+0x10], RZ ;  /* 0x000010ff03001388 */ /* 0x0001e80000000c00 */
[----:B------:R0:W-:Y:S04]  /*2130*/  @P1 STS.128 [R3+0x20], RZ ;  /* 0x000020ff03001388 */ /* 0x0001e80000000c00 */
[----:B------:R0:W-:Y:S04]  /*2140*/  @P1 STS.128 [R3+0x30], RZ ;  /* 0x000030ff03001388 */ /* 0x0001e80000000c00 */
[----:B------:R0:W-:Y:S04]  /*2150*/  @P1 STS.128 [R3+0x40], RZ ;  /* 0x000040ff03001388 */ /* 0x0001e80000000c00 */
[----:B------:R0:W-:Y:S01]  /*2160*/  @P1 STS.128 [R3+0x50], RZ ;  /* 0x000050ff03001388 */ /* 0x0001e20000000c00 */
[----:B------:R-:W-:Y:S05]  /*2170*/  @P1 BRA `(.L_x_2) ;  /* 0x00000000008c1947 */ /* 0x000fea0003800000 */
[----:B------:R-:W1:Y:S01]  /*2180*/  LDC.64 R32, c[0x0][0x380] ;  /* 0x0000e000ff207b82 */ /* 0x000e620000000a00 */
[----:B------:R-:W-:Y:S02]  /*2190*/  LEA R7, R5, R6, 0x8 ;  /* 0x0000000605077211 */ /* 0x000fe400078e40ff */
[----:B------:R-:W-:-:S05]  /*21a0*/  MOV R0, 0x18 ;  /* 0x0000001800007802 */ /* 0x000fca0000000f00 */
[----:B------:R-:W-:-:S04]  /*21b0*/  IMAD R7, R7, R0, -0x1818 ;  /* 0xffffe7e807077424 */ /* 0x000fc800078e0200 */
[----:B-1----:R-:W-:-:S05]  /*21c0*/  IMAD.WIDE R32, R7, 0x4, R32 ;  /* 0x0000000407207825 */ /* 0x002fca00078e0220 */
        /* <DEDUP_REMOVED lines=26> */
[----:B----4-:R1:W-:Y:S04]  /*2370*/  STS.128 [R3+0x20], R16 ;  /* 0x0000201003007388 */ /* 0x0103e80000000c00 */
[----:B-----5:R1:W-:Y:S04]  /*2380*/  STS.128 [R3+0x30], R20 ;  /* 0x0000301403007388 */ /* 0x0203e80000000c00 */
[----:B------:R1:W-:Y:S04]  /*2390*/  STS.128 [R3+0x40], R24 ;  /* 0x0000401803007388 */ /* 0x0003e80000000c00 */
[----:B------:R1:W-:Y:S02]  /*23a0*/  STS.128 [R3+0x50], R28 ;  /* 0x0000501c03007388 */ /* 0x0003e40000000c00 */
.L_x_2:
[----:B------:R-:W-:Y:S05]  /*23b0*/  BSYNC.RECONVERGENT B0 ;  /* 0x0000000000007941 */ /* 0x000fea0003800200 */
.L_x_1:
[----:B------:R-:W-:Y:S06]  /*23c0*/  BAR.SYNC.DEFER_BLOCKING 0x0 ;  /* 0x0000000000007b1d */ /* 0x000fec0000010000 */
[----:B------:R-:W-:Y:S05]  /*23d0*/  @P0 EXIT ;  /* 0x000000000000094d */ /* 0x000fea0003800000 */
[----:B-1----:R-:W-:Y:S01]  /*23e0*/  LEA R8, R4, R3, 0x2 ;  /* 0x0000000304087211 */ /* 0x002fe200078e10ff */
[----:B0-----:R-:W-:-:S04]  /*23f0*/  HFMA2 R3, -RZ, RZ, 0, 0 ;  /* 0x00000000ff037431 */ /* 0x001fc800000001ff */
[----:B------:R-:W0:Y:S04]  /*2400*/  LDS R53, [R8] ;  /* 0x0000000008357984 */ /* 0x000e280000000800 */
[----:B------:R-:W1:Y:S04]  /*2410*/  LDS R52, [R8+0x20] ;  /* 0x0000200008347984 */ /* 0x000e680000000800 */
[----:B------:R-:W2:Y:S04]  /*2420*/  LDS R51, [R8+0x40] ;  /* 0x0000400008337984 */ /* 0x000ea80000000800 */
[----:B------:R-:W3:Y:S04]  /*2430*/  LDS R50, [R8+0x60] ;  /* 0x0000600008327984 */ /* 0x000ee80000000800 */
[----:B------:R-:W4:Y:S04]  /*2440*/  LDS R49, [R8+0x80] ;  /* 0x0000800008317984 */ /* 0x000f280000000800 */
[----:B------:R-:W5:Y:S04]  /*2450*/  LDS R47, [R8+0xa0] ;  /* 0x0000a000082f7984 */ /* 0x000f680000000800 */
[----:B------:R-:W5:Y:S04]  /*2460*/  LDS R46, [R8+0xc0] ;  /* 0x0000c000082e7984 */ /* 0x000f680000000800 */
[----:B------:R-:W5:Y:S04]  /*2470*/  LDS R45, [R8+0xe0] ;  /* 0x0000e000082d7984 */ /* 0x000f680000000800 */
[----:B------:R-:W5:Y:S04]  /*2480*/  LDS R44, [R8+0x100] ;  /* 0x00010000082c7984 */ /* 0x000f680000000800 */
[----:B------:R-:W5:Y:S04]  /*2490*/  LDS R43, [R8+0x3c0] ;  /* 0x0003c000082b7984 */ /* 0x000f680000000800 */
[----:B------:R-:W5:Y:S01]  /*24a0*/  LDS R42, [R8+0x3e0] ;  /* 0x0003e000082a7984 */ /* 0x000f620000000800 */
[----:B0-----:R-:W-:-:S03]  /*24b0*/  I2FP.F32.S32 R53, R53 ;  /* 0x0000003500357245 */ /* 0x001fc60000201400 */
[----:B------:R-:W0:Y:S01]  /*24c0*/  LDS R41, [R8+0x400] ;  /* 0x0004000008297984 */ /* 0x000e220000000800 */
[----:B-1----:R-:W-:-:S03]  /*24d0*/  I2FP.F32.S32 R52, R52 ;  /* 0x0000003400347245 */ /* 0x002fc60000201400 */
[----:B------:R-:W1:Y:S01]  /*24e0*/  LDS R40, [R8+0x420] ;  /* 0x0004200008287984 */ /* 0x000e620000000800 */
[----:B--2---:R-:W-:-:S03]  /*24f0*/  I2FP.F32.S32 R51, R51 ;  /* 0x0000003300337245 */ /* 0x004fc60000201400 */
[----:B------:R-:W2:Y:S01]  /*2500*/  LDS R39, [R8+0x440] ;  /* 0x0004400008277984 */ /* 0x000ea20000000800 */
[----:B---3--:R-:W-:-:S03]  /*2510*/  I2FP.F32.S32 R50, R50 ;  /* 0x0000003200327245 */ /* 0x008fc60000201400 */
[----:B------:R-:W3:Y:S01]  /*2520*/  LDS R38, [R8+0x460] ;  /* 0x0004600008267984 */ /* 0x000ee20000000800 */
[----:B----4-:R-:W-:-:S03]  /*2530*/  I2FP.F32.S32 R49, R49 ;  /* 0x0000003100317245 */ /* 0x010fc60000201400 */
[----:B------:R-:W4:Y:S01]  /*2540*/  LDS R37, [R8+0x480] ;  /* 0x0004800008257984 */ /* 0x000f220000000800 */
[----:B-----5:R-:W-:-:S03]  /*2550*/  I2FP.F32.S32 R47, R47 ;  /* 0x0000002f002f7245 */ /* 0x020fc60000201400 */
[----:B------:R-:W5:Y:S01]  /*2560*/  LDS R36, [R8+0x4a0] ;  /* 0x0004a00008247984 */ /* 0x000f620000000800 */
[----:B------:R-:W-:-:S03]  /*2570*/  I2FP.F32.S32 R46, R46 ;  /* 0x0000002e002e7245 */ /* 0x000fc60000201400 */
        /* <DEDUP_REMOVED lines=19> */
[----:B-----5:R-:W-:Y:S02]  /*26b0*/  I2FP.F32.S32 R36, R36 ;  /* 0x0000002400247245 */ /* 0x020fe40000201400 */
[----:B------:R-:W-:Y:S02]  /*26c0*/  I2FP.F32.S32 R35, R35 ;  /* 0x0000002300237245 */ /* 0x000fe40000201400 */
[----:B------:R-:W-:Y:S02]  /*26d0*/  I2FP.F32.S32 R34, R34 ;  /* 0x0000002200227245 */ /* 0x000fe40000201400 */
[----:B------:R-:W-:Y:S02]  /*26e0*/  I2FP.F32.S32 R33, R33 ;  /* 0x0000002100217245 */ /* 0x000fe40000201400 */
[----:B------:R-:W-:Y:S02]  /*26f0*/  I2FP.F32.S32 R32, R32 ;  /* 0x0000002000207245 */ /* 0x000fe40000201400 */
[----:B------:R-:W-:-:S02]  /*2700*/  I2FP.F32.S32 R31, R31 ;  /* 0x0000001f001f7245 */ /* 0x000fc40000201400 */
[----:B0-----:R-:W-:Y:S02]  /*2710*/  I2FP.F32.S32 R30, R30 ;  /* 0x0000001e001e7245 */ /* 0x001fe40000201400 */
[----:B-1----:R-:W-:Y:S02]  /*2720*/  I2FP.F32.S32 R29, R29 ;  /* 0x0000001d001d7245 */ /* 0x002fe40000201400 */
[----:B--2---:R-:W-:Y:S02]  /*2730*/  I2FP.F32.S32 R28, R28 ;  /* 0x0000001c001c7245 */ /* 0x004fe40000201400 */
[----:B---3--:R-:W-:Y:S02]  /*2740*/  I2FP.F32.S32 R7, R7 ;  /* 0x0000000700077245 */ /* 0x008fe40000201400 */
[----:B----4-:R-:W-:-:S07]  /*2750*/  I2FP.F32.S32 R0, R0 ;  /* 0x0000000000007245 */ /* 0x010fce0000201400 */
.L_x_3:
[----:B------:R-:W-:-:S05]  /*2760*/  LEA R54, R3, R48, 0x4 ;  /* 0x0000003003367211 */ /* 0x000fca00078e20ff */
[----:B0-----:R-:W0:Y:S04]  /*2770*/  LDS.128 R20, [R54] ;  /* 0x0000000036147984 */ /* 0x001e280000000c00 */
[----:B------:R-:W1:Y:S04]  /*2780*/  LDS.128 R24, [R54+0x200] ;  /* 0x0002000036187984 */ /* 0x000e680000000c00 */
[----:B------:R-:W2:Y:S01]  /*2790*/  LDS.128 R12, [R54+0x400] ;  /* 0x00040000360c7984 */ /* 0x000ea20000000c00 */
[C---:B0-----:R-:W-:Y:S01]  /*27a0*/  FFMA R9, R53.reuse, R20, RZ ;  /* 0x0000001435097223 */ /* 0x041fe200000000ff */
[C---:B------:R-:W-:Y:S01]  /*27b0*/  FFMA R16, R53.reuse, R21, RZ ;  /* 0x0000001535107223 */ /* 0x040fe200000000ff */
[----:B------:R-:W-:-:S02]  /*27c0*/  FFMA R21, R53, R22, RZ ;  /* 0x0000001635157223 */ /* 0x000fc400000000ff */
[C---:B-1----:R-:W-:Y:S01]  /*27d0*/  FFMA R24, R52.reuse, R24, R9 ;  /* 0x0000001834187223 */ /* 0x042fe20000000009 */
[C---:B------:R-:W-:Y:S01]  /*27e0*/  FFMA R16, R52.reuse, R25, R16 ;  /* 0x0000001934107223 */ /* 0x040fe20000000010 */
[----:B------:R-:W0:Y:S01]  /*27f0*/  LDS.128 R8, [R54+0x600] ;  /* 0x0006000036087984 */ /* 0x000e220000000c00 */
[----:B------:R-:W-:Y:S01]  /*2800*/  FFMA R26, R52, R26, R21 ;  /* 0x0000001a341a7223 */ /* 0x000fe20000000015 */
[C---:B--2---:R-:W-:Y:S01]  /*2810*/  FFMA R17, R51.reuse, R12, R24 ;  /* 0x0000000c33117223 */ /* 0x044fe20000000018 */
[----:B------:R-:W-:-:S03]  /*2820*/  FFMA R13, R51, R13, R16 ;  /* 0x0000000d330d7223 */ /* 0x000fc60000000010 */
[C---:B0-----:R-:W-:Y:S01]  /*2830*/  FFMA R12, R50.reuse, R8, R17 ;  /* 0x00000008320c7223 */ /* 0x041fe20000000011 */
[----:B------:R-:W-:Y:S01]  /*2840*/  FFMA R8, R53, R23, RZ ;  /* 0x0000001735087223 */ /* 0x000fe200000000ff */
[----:B------:R-:W0:Y:S01]  /*2850*/  LDS.128 R16, [R54+0x800] ;  /* 0x0008000036107984 */ /* 0x000e220000000c00 */
[----:B------:R-:W-:Y:S01]  /*2860*/  FFMA R24, R50, R9, R13 ;  /* 0x0000000932187223 */ /* 0x000fe2000000000d */
[C---:B------:R-:W-:Y:S01]  /*2870*/  FFMA R9, R51.reuse, R14, R26 ;  /* 0x0000000e33097223 */ /* 0x040fe2000000001a */
[----:B------:R-:W-:Y:S01]  /*2880*/  FFMA R8, R52, R27, R8 ;  /* 0x0000001b34087223 */ /* 0x000fe20000000008 */
[----:B------:R-:W1:Y:S03]  /*2890*/  LDS.128 R20, [R54+0xa00] ;  /* 0x000a000036147984 */ /* 0x000e660000000c00 */
[----:B------:R-:W-:Y:S01]  /*28a0*/  FFMA R8, R51, R15, R8 ;  /* 0x0000000f33087223 */ /* 0x000fe20000000008 */
[C---:B0-----:R-:W-:Y:S01]  /*28b0*/  FFMA R12, R49.reuse, R16, R12 ;  /* 0x00000010310c7223 */ /* 0x041fe2000000000c */
[----:B------:R-:W-:Y:S01]  /*28c0*/  FFMA R24, R49, R17, R24 ;  /* 0x0000001131187223 */ /* 0x000fe20000000018 */
[----:B------:R-:W-:-:S02]  /*28d0*/  FFMA R16, R50, R10, R9 ;  /* 0x0000000a32107223 */ /* 0x000fc40000000009 */
[C---:B-1----:R-:W-:Y:S01]  /*28e0*/  FFMA R17, R47.reuse, R20, R12 ;  /* 0x000000142f117223 */ /* 0x042fe2000000000c */
[----:B------:R-:W-:Y:S01]  /*28f0*/  FFMA R20, R50, R11, R8 ;  /* 0x0000000b32147223 */ /* 0x000fe20000000008 */
[----:B------:R-:W0:Y:S01]  /*2900*/  LDS.128 R12, [R54+0xc00] ;  /* 0x000c0000360c7984 */ /* 0x000e220000000c00 */
[----:B------:R-:W-:Y:S02]  /*2910*/  FFMA R21, R47, R21, R24 ;  /* 0x000000152f157223 */ /* 0x000fe40000000018 */
[C---:B------:R-:W-:Y:S01]  /*2920*/  FFMA R20, R49.reuse, R19, R20 ;  /* 0x0000001331147223 */ /* 0x040fe20000000014 */
[----:B------:R-:W1:Y:S01]  /*2930*/  LDS.128 R8, [R54+0xe00] ;  /* 0x000e000036087984 */ /* 0x000e620000000c00 */
[C---:B0-----:R-:W-:Y:S01]  /*2940*/  FFMA R26, R46.reuse, R12, R17 ;  /* 0x0000000c2e1a7223 */ /* 0x041fe20000000011 */
[----:B------:R-:W-:Y:S01]  /*2950*/  FFMA R12, R49, R18, R16 ;  /* 0x00000012310c7223 */ /* 0x000fe20000000010 */
[----:B------:R-:W-:Y:S01]  /*2960*/  FFMA R24, R46, R13, R21 ;  /* 0x0000000d2e187223 */ /* 0x000fe20000000015 */
[----:B------:R-:W0:Y:S01]  /*2970*/  LDS.128 R16, [R54+0x1000] ;  /* 0x0010000036107984 */ /* 0x000e220000000c00 */
[----:B-1----:R-:W-:Y:S01]  /*2980*/  FFMA R21, R45, R8, R26 ;  /* 0x000000082d157223 */ /* 0x002fe2000000001a */
[C---:B------:R-:W-:Y:S01]  /*2990*/  FFMA R13, R47.reuse, R22, R12 ;  /* 0x000000162f0d7223 */ /* 0x040fe2000000000c */
[----:B------:R-:W-:Y:S01]  /*29a0*/  FFMA R12, R47, R23, R20 ;  /* 0x000000172f0c7223 */ /* 0x000fe20000000014 */
[----:B------:R-:W-:-:S02]  /*29b0*/  FFMA R9, R45, R9, R24 ;  /* 0x000000092d097223 */ /* 0x000fc40000000018 */
[----:B------:R-:W-:Y:S01]  /*29c0*/  FFMA R8, R46, R14, R13 ;  /* 0x0000000e2e087223 */ /* 0x000fe2000000000d */
[----:B0-----:R-:W-:Y:S01]  /*29d0*/  FFMA R26, R44, R16, R21 ;  /* 0x000000102c1a7223 */ /* 0x001fe20000000015 */
[----:B------:R-:W-:Y:S01]  /*29e0*/  FFMA R16, R46, R15, R12 ;  /* 0x0000000f2e107223 */ /* 0x000fe2000000000c */
[----:B------:R-:W0:Y:S01]  /*29f0*/  LDS.128 R20, [R54+0x1200] ;  /* 0x0012000036147984 */ /* 0x000e220000000c00 */
[C---:B------:R-:W-:Y:S01]  /*2a00*/  FFMA R24, R44.reuse, R17, R9 ;  /* 0x000000112c187223 */ /* 0x040fe20000000009 */
[C---:B------:R-:W-:Y:S01]  /*2a10*/  FFMA R17, R45.reuse, R10, R8 ;  /* 0x0000000a2d117223 */ /* 0x040fe20000000008 */
[----:B------:R-:W-:Y:S01]  /*2a20*/  FFMA R16, R45, R11, R16 ;  /* 0x0000000b2d107223 */ /* 0x000fe20000000010 */
[----:B------:R-:W1:Y:S01]  /*2a30*/  LDS.128 R12, [R54+0x1400] ;  /* 0x00140000360c7984 */ /* 0x000e620000000c00 */
[C---:B0-----:R-:W-:Y:S02]  /*2a40*/  FFMA R9, R43.reuse, R20, R26 ;  /* 0x000000142b097223 */ /* 0x041fe4000000001a */
[----:B------:R-:W-:Y:S01]  /*2a50*/  FFMA R20, R44, R19, R16 ;  /* 0x000000132c147223 */ /* 0x000fe20000000010 */
[----:B------:R-:W-:Y:S01]  /*2a60*/  FFMA R21, R43, R21, R24 ;  /* 0x000000152b157223 */ /* 0x000fe20000000018 */
[----:B-1----:R-:W-:Y:S01]  /*2a70*/  FFMA R26, R42, R12, R9 ;  /* 0x0000000c2a1a7223 */ /* 0x002fe20000000009 */
[----:B------:R-:W-:Y:S01]  /*2a80*/  FFMA R12, R44, R18, R17 ;  /* 0x000000122c0c7223 */ /* 0x000fe20000000011 */
[----:B------:R-:W0:Y:S01]  /*2a90*/  LDS.128 R8, [R54+0x1600] ;  /* 0x0016000036087984 */ /* 0x000e220000000c00 */
[----:B------:R-:W-:-:S02]  /*2aa0*/  FFMA R24, R42, R13, R21 ;  /* 0x0000000d2a187223 */ /* 0x000fc40000000015 */
[C---:B------:R-:W-:Y:S01]  /*2ab0*/  FFMA R13, R43.reuse, R22, R12 ;  /* 0x000000162b0d7223 */ /* 0x040fe2000000000c */
[----:B------:R-:W1:Y:S01]  /*2ac0*/  LDS.128 R16, [R54+0x1800] ;  /* 0x0018000036107984 */ /* 0x000e620000000c00 */
[----:B------:R-:W-:Y:S01]  /*2ad0*/  FFMA R12, R43, R23, R20 ;  /* 0x000000172b0c7223 */ /* 0x000fe20000000014 */
[C---:B0-----:R-:W-:Y:S01]  /*2ae0*/  FFMA R21, R41.reuse, R8, R26 ;  /* 0x0000000829157223 */ /* 0x041fe2000000001a */
[----:B------:R-:W-:Y:S01]  /*2af0*/  FFMA R8, R42, R14, R13 ;  /* 0x0000000e2a087223 */ /* 0x000fe2000000000d */
[C---:B------:R-:W-:Y:S02]  /*2b00*/  FFMA R9, R41.reuse, R9, R24 ;  /* 0x0000000929097223 */ /* 0x040fe40000000018 */
[----:B-1----:R-:W-:Y:S01]  /*2b10*/  FFMA R26, R40, R16, R21 ;  /* 0x00000010281a7223 */ /* 0x002fe20000000015 */
[----:B------:R-:W-:Y:S01]  /*2b20*/  FFMA R16, R42, R15, R12 ;  /* 0x0000000f2a107223 */ /* 0x000fe2000000000c */
[----:B------:R-:W0:Y:S01]  /*2b30*/  LDS.128 R20, [R54+0x1a00] ;  /* 0x001a000036147984 */ /* 0x000e220000000c00 */
[----:B------:R-:W-:Y:S01]  /*2b40*/  FFMA R24, R40, R17, R9 ;  /* 0x0000001128187223 */ /* 0x000fe20000000009 */
[C---:B------:R-:W-:Y:S01]  /*2b50*/  FFMA R17, R41.reuse, R10, R8 ;  /* 0x0000000a29117223 */ /* 0x040fe20000000008 */
[----:B------:R-:W-:Y:S01]  /*2b60*/  FFMA R16, R41, R11, R16 ;  /* 0x0000000b29107223 */ /* 0x000fe20000000010 */
[----:B------:R-:W1:Y:S01]  /*2b70*/  LDS.128 R12, [R54+0x1c00] ;  /* 0x001c0000360c7984 */ /* 0x000e620000000c00 */
[----:B0-----:R-:W-:-:S02]  /*2b80*/  FFMA R9, R39, R20, R26 ;  /* 0x0000001427097223 */ /* 0x001fc4000000001a */
[----:B------:R-:W-:Y:S01]  /*2b90*/  FFMA R20, R40, R19, R16 ;  /* 0x0000001328147223 */ /* 0x000fe20000000010 */
[C---:B------:R-:W-:Y:S01]  /*2ba0*/  FFMA R21, R39.reuse, R21, R24 ;  /* 0x0000001527157223 */ /* 0x040fe20000000018 */
[----:B-1----:R-:W-:Y:S01]  /*2bb0*/  FFMA R26, R38, R12, R9 ;  /* 0x0000000c261a7223 */ /* 0x002fe20000000009 */
[----:B------:R-:W-:Y:S01]  /*2bc0*/  FFMA R12, R40, R18, R17 ;  /* 0x00000012280c7223 */ /* 0x000fe20000000011 */
[----:B------:R-:W0:Y:S01]  /*2bd0*/  LDS.128 R8, [R54+0x1e00] ;  /* 0x001e000036087984 */ /* 0x000e220000000c00 */
[C---:B------:R-:W-:Y:S02]  /*2be0*/  FFMA R24, R38.reuse, R13, R21 ;  /* 0x0000000d26187223 */ /* 0x040fe40000000015 */
[C---:B------:R-:W-:Y:S01]  /*2bf0*/  FFMA R13, R39.reuse, R22, R12 ;  /* 0x00000016270d7223 */ /* 0x040fe2000000000c */
[----:B------:R-:W1:Y:S01]  /*2c00*/  LDS.128 R16, [R54+0x2000] ;  /* 0x0020000036107984 */ /* 0x000e620000000c00 */
[----:B------:R-:W-:Y:S01]  /*2c10*/  FFMA R12, R39, R23, R20 ;  /* 0x00000017270c7223 */ /* 0x000fe20000000014 */
[C---:B0-----:R-:W-:Y:S01]  /*2c20*/  FFMA R21, R37.reuse, R8, R26 ;  /* 0x0000000825157223 */ /* 0x041fe2000000001a */
[----:B------:R-:W-:Y:S01]  /*2c30*/  FFMA R8, R38, R14, R13 ;  /* 0x0000000e26087223 */ /* 0x000fe2000000000d */
[----:B------:R-:W-:-:S02]  /*2c40*/  FFMA R9, R37, R9, R24 ;  /* 0x0000000925097223 */ /* 0x000fc40000000018 */
[----:B-1----:R-:W-:Y:S01]  /*2c50*/  FFMA R26, R36, R16, R21 ;  /* 0x00000010241a7223 */ /* 0x002fe20000000015 */
        /* <DEDUP_REMOVED lines=32> */
[C---:B------:R-:W-:Y:S01]  /*2e60*/  FFMA R24, R30.reuse, R13, R21 ;  /* 0x0000000d1e187223 */ /* 0x040fe20000000015 */
[C---:B------:R-:W-:Y:S01]  /*2e70*/  FFMA R13, R31.reuse, R23, R20 ;  /* 0x000000171f0d7223 */ /* 0x040fe20000000014 */
[----:B------:R-:W-:Y:S01]  /*2e80*/  FFMA R25, R31, R22, R12 ;  /* 0x000000161f197223 */ /* 0x000fe2000000000c */
[----:B------:R-:W1:Y:S03]  /*2e90*/  LDS.128 R16, [R54+0x3000] ;  /* 0x0030000036107984 */ /* 0x000e660000000c00 */
[----:B------:R-:W-:Y:S01]  /*2ea0*/  FFMA R14, R30, R14, R25 ;  /* 0x0000000e1e0e7223 */ /* 0x000fe20000000019 */
[C---:B0-----:R-:W-:Y:S01]  /*2eb0*/  FFMA R21, R29.reuse, R8, R26 ;  /* 0x000000081d157223 */ /* 0x041fe2000000001a */
[----:B------:R-:W-:-:S02]  /*2ec0*/  FFMA R8, R29, R9, R24 ;  /* 0x000000091d087223 */ /* 0x000fc40000000018 */
[----:B------:R-:W-:Y:S01]  /*2ed0*/  LDS.128 R24, [R54+0x3400] ;  /* 0x0034000036187984 */ /* 0x000fe20000000c00 */
[C---:B-1----:R-:W-:Y:S01]  /*2ee0*/  FFMA R16, R28.reuse, R16, R21 ;  /* 0x000000101c107223 */ /* 0x042fe20000000015 */
[----:B------:R-:W-:Y:S02]  /*2ef0*/  FFMA R8, R28, R17, R8 ;  /* 0x000000111c087223 */ /* 0x000fe40000000008 */
[----:B------:R-:W0:Y:S02]  /*2f00*/  LDS.128 R20, [R54+0x3200] ;  /* 0x0032000036147984 */ /* 0x000e240000000c00 */
[C---:B0-----:R-:W-:Y:S01]  /*2f10*/  FFMA R9, R7.reuse, R20, R16 ;  /* 0x0000001407097223 */ /* 0x041fe20000000010 */
[----:B------:R-:W-:-:S03]  /*2f20*/  FFMA R21, R7, R21, R8 ;  /* 0x0000001507157223 */ /* 0x000fc60000000008 */
[----:B------:R-:W-:Y:S01]  /*2f30*/  FFMA R24, R0, R24, R9 ;  /* 0x0000001800187223 */ /* 0x000fe20000000009 */
[C---:B------:R-:W-:Y:S01]  /*2f40*/  FFMA R9, R29.reuse, R10, R14 ;  /* 0x0000000a1d097223 */ /* 0x040fe2000000000e */
[----:B------:R-:W-:Y:S01]  /*2f50*/  FFMA R10, R30, R15, R13 ;  /* 0x0000000f1e0a7223 */ /* 0x000fe2000000000d */
[----:B------:R-:W-:Y:S01]  /*2f60*/  FFMA R25, R0, R25, R21 ;  /* 0x0000001900197223 */ /* 0x000fe20000000015 */
[----:B------:R-:W0:Y:S01]  /*2f70*/  F2I.TRUNC.NTZ R8, R24 ;  /* 0x0000001800087305 */ /* 0x000e22000020f100 */
[----:B------:R-:W-:Y:S01]  /*2f80*/  FFMA R18, R28, R18, R9 ;  /* 0x000000121c127223 */ /* 0x000fe20000000009 */
[----:B------:R-:W-:Y:S01]  /*2f90*/  FFMA R11, R29, R11, R10 ;  /* 0x0000000b1d0b7223 */ /* 0x000fe2000000000a */
[----:B------:R-:W-:Y:S02]  /*2fa0*/  FSETP.GT.AND P0, PT, R24, 255, PT ;  /* 0x437f00001800780b */ /* 0x000fe40003f04000 */
[----:B------:R-:W-:Y:S01]  /*2fb0*/  FFMA R9, R7, R22, R18 ;  /* 0x0000001607097223 */ /* 0x000fe20000000012 */
[----:B------:R-:W-:Y:S01]  /*2fc0*/  FFMA R10, R28, R19, R11 ;  /* 0x000000131c0a7223 */ /* 0x000fe2000000000b */
[----:B------:R-:W-:Y:S01]  /*2fd0*/  FSETP.GT.AND P1, PT, R25, 255, PT ;  /* 0x437f00001900780b */ /* 0x000fe20003f24000 */
[----:B------:R-:W1:Y:S01]  /*2fe0*/  F2I.TRUNC.NTZ R12, R25 ;  /* 0x00000019000c7305 */ /* 0x000e62000020f100 */
[----:B------:R-:W-:Y:S01]  /*2ff0*/  FFMA R26, R0, R26, R9 ;  /* 0x0000001a001a7223 */ /* 0x000fe20000000009 */
[----:B------:R-:W-:-:S04]  /*3000*/  FFMA R10, R7, R23, R10 ;  /* 0x00000017070a7223 */ /* 0x000fc8000000000a */
[----:B------:R-:W-:Y:S01]  /*3010*/  FFMA R10, R0, R27, R10 ;  /* 0x0000001b000a7223 */ /* 0x000fe2000000000a */
[----:B0-----:R-:W-:Y:S01]  /*3020*/  SEL R11, R8, 0xff, !P0 ;  /* 0x000000ff080b7807 */ /* 0x001fe20004000000 */
[----:B------:R-:W0:Y:S01]  /*3030*/  F2I.TRUNC.NTZ R14, R26 ;  /* 0x0000001a000e7305 */ /* 0x000e22000020f100 */
[----:B------:R-:W-:Y:S02]  /*3040*/  FSETP.GT.AND P0, PT, R26, 255, PT ;  /* 0x437f00001a00780b */ /* 0x000fe40003f04000 */
[----:B------:R-:W-:Y:S02]  /*3050*/  LEA R8, R11, R2, 0x2 ;  /* 0x000000020b087211 */ /* 0x000fe400078e10ff */
[----:B-1----:R-:W-:-:S03]  /*3060*/  SEL R13, R12, 0xff, !P1 ;  /* 0x000000ff0c0d7807 */ /* 0x002fc60004800000 */
[----:B------:R-:W1:Y:S01]  /*3070*/  F2I.TRUNC.NTZ R9, R10 ;  /* 0x0000000a00097305 */ /* 0x000e62000020f100 */
[----:B------:R-:W-:Y:S01]  /*3080*/  FSETP.GT.AND P1, PT, R10, 255, PT ;  /* 0x437f00000a00780b */ /* 0x000fe20003f24000 */
[----:B------:R-:W2:Y:S01]  /*3090*/  LDS R8, [R8] ;  /* 0x0000000008087984 */ /* 0x000ea20000000800 */
[----:B------:R-:W-:Y:S02]  /*30a0*/  LEA R13, R13, R2, 0x2 ;  /* 0x000000020d0d7211 */ /* 0x000fe400078e10ff */
[----:B0-----:R-:W-:-:S04]  /*30b0*/  SEL R11, R14, 0xff, !P0 ;  /* 0x000000ff0e0b7807 */ /* 0x001fc80004000000 */
[----:B------:R-:W0:Y:S01]  /*30c0*/  LDS R13, [R13] ;  /* 0x000000000d0d7984 */ /* 0x000e220000000800 */
[----:B------:R-:W-:Y:S02]  /*30d0*/  LEA R12, R11, R2, 0x2 ;  /* 0x000000020b0c7211 */ /* 0x000fe400078e10ff */
[----:B-1----:R-:W-:-:S03]  /*30e0*/  SEL R9, R9, 0xff, !P1 ;  /* 0x000000ff09097807 */ /* 0x002fc60004800000 */
[----:B------:R-:W1:Y:S01]  /*30f0*/  LDS R11, [R12] ;  /* 0x000000000c0b7984 */ /* 0x000e620000000800 */
[----:B------:R-:W-:-:S06]  /*3100*/  LEA R9, R9, R2, 0x2 ;  /* 0x0000000209097211 */ /* 0x000fcc00078e10ff */
[----:B------:R-:W3:Y:S01]  /*3110*/  LDS R9, [R9] ;  /* 0x0000000009097984 */ /* 0x000ee20000000800 */
[----:B--2---:R-:W-:-:S04]  /*3120*/  FADD R10, RZ, R8 ;  /* 0x00000008ff0a7221 */ /* 0x004fc80000000000 */
[----:B0-----:R-:W-:-:S04]  /*3130*/  FADD R10, R10, R13 ;  /* 0x0000000d0a0a7221 */ /* 0x001fc80000000000 */
[----:B-1----:R-:W-:Y:S01]  /*3140*/  FADD R10, R10, R11 ;  /* 0x0000000b0a0a7221 */ /* 0x002fe20000000000 */
[C---:B------:R-:W-:Y:S02]  /*3150*/  LEA R11, R3.reuse, R1, 0x2 ;  /* 0x00000001030b7211 */ /* 0x040fe400078e10ff */
[----:B------:R-:W-:-:S04]  /*3160*/  IADD3 R3, PT, PT, R3, 0x1, RZ ;  /* 0x0000000103037810 */ /* 0x000fc80007ffe0ff */
[----:B------:R-:W-:Y:S01]  /*3170*/  ISETP.NE.AND P0, PT, R3, 0x20, PT ;  /* 0x000000200300780c */ /* 0x000fe20003f05270 */
[----:B---3--:R-:W-:-:S05]  /*3180*/  FADD R8, R9, R10 ;  /* 0x0000000a09087221 */ /* 0x008fca0000000000 */
[----:B------:R0:W-:Y:S07]  /*3190*/  STL [R11], R8 ;  /* 0x000000080b007387 */ /* 0x0001ee0000100800 */
[----:B------:R-:W-:Y:S05]  /*31a0*/  @P0 BRA `(.L_x_3) ;  /* 0xfffffff4006c0947 */ /* 0x000fea000383ffff */
[----:B------:R-:W-:-:S04]  /*31b0*/  ISETP.GT.AND P0, PT, R6, 0xff, PT ;  /* 0x000000ff0600780c */ /* 0x000fc80003f04270 */
[----:B------:R-:W-:-:S13]  /*31c0*/  ISETP.GT.U32.OR P0, PT, R5, 0xff, P0 ;  /* 0x000000ff0500780c */ /* 0x000fda0000704470 */
[----:B------:R-:W-:Y:S05]  /*31d0*/  @P0 EXIT ;  /* 0x000000000000094d */ /* 0x000fea0003800000 */
[----:B------:R-:W2:Y:S01]  /*31e0*/  LDL.128 R36, [R1] ;  /* 0x0000000001247983 */ /* 0x000ea20000100c00 */
[----:B------:R-:W1:Y:S03]  /*31f0*/  LDC.64 R2, c[0x0][0x398] ;  /* 0x0000e600ff027b82 */ /* 0x000e660000000a00 */
[----:B------:R-:W3:Y:S04]  /*3200*/  LDL.128 R32, [R1+0x10] ;  /* 0x0000100001207983 */ /* 0x000ee80000100c00 */
[----:B------:R-:W4:Y:S04]  /*3210*/  LDL.128 R28, [R1+0x20] ;  /* 0x00002000011c7983 */ /* 0x000f280000100c00 */
[----:B------:R-:W5:Y:S04]  /*3220*/  LDL.128 R24, [R1+0x30] ;  /* 0x0000300001187983 */ /* 0x000f680000100c00 */
[----:B------:R-:W5:Y:S04]  /*3230*/  LDL.128 R20, [R1+0x40] ;  /* 0x0000400001147983 */ /* 0x000f680000100c00 */
[----:B------:R-:W5:Y:S04]  /*3240*/  LDL.128 R16, [R1+0x50] ;  /* 0x0000500001107983 */ /* 0x000f680000100c00 */
[----:B------:R-:W5:Y:S04]  /*3250*/  LDL.128 R12, [R1+0x60] ;  /* 0x00006000010c7983 */ /* 0x000f680000100c00 */
[----:B0-----:R-:W5:Y:S01]  /*3260*/  LDL.128 R8, [R1+0x70] ;  /* 0x0000700001087983 */ /* 0x001f620000100c00 */
[----:B------:R-:W-:-:S04]  /*3270*/  LEA R4, R6, R4, 0x3 ;  /* 0x0000000406047211 */ /* 0x000fc800078e18ff */
[----:B------:R-:W-:-:S04]  /*3280*/  LEA R0, R5, R4, 0xb ;  /* 0x0000000405007211 */ /* 0x000fc800078e58ff */
[----:B------:R-:W-:-:S05]  /*3290*/  SHF.L.U32 R0, R0, 0x5, RZ ;  /* 0x0000000500007819 */ /* 0x000fca00000006ff */
[----:B-1----:R-:W-:-:S05]  /*32a0*/  IMAD.WIDE R2, R0, 0x4, R2 ;  /* 0x0000000400027825 */ /* 0x002fca00078e0202 */
[----:B--2---:R-:W-:Y:S04]  /*32b0*/  STG.E desc[UR4][R2.64], R36 ;  /* 0x0000002402007986 */ /* 0x004fe8000c101904 */
[----:B------:R-:W-:Y:S04]  /*32c0*/  STG.E desc[UR4][R2.64+0x4], R37 ;  /* 0x0000042502007986 */ /* 0x000fe8000c101904 */
[----:B------:R-:W-:Y:S04]  /*32d0*/  STG.E desc[UR4][R2.64+0x8], R38 ;  /* 0x0000082602007986 */ /* 0x000fe8000c101904 */
[----:B------:R-:W-:Y:S04]  /*32e0*/  STG.E desc[UR4][R2.64+0xc], R39 ;  /* 0x00000c2702007986 */ /* 0x000fe8000c101904 */
[----:B---3--:R-:W-:Y:S04]  /*32f0*/  STG.E desc[UR4][R2.64+0x10], R32 ;  /* 0x0000102002007986 */ /* 0x008fe8000c101904 */
[----:B------:R-:W-:Y:S04]  /*3300*/  STG.E desc[UR4][R2.64+0x14], R33 ;  /* 0x0000142102007986 */ /* 0x000fe8000c101904 */
[----:B------:R-:W-:Y:S04]  /*3310*/  STG.E desc[UR4][R2.64+0x18], R34 ;  /* 0x0000182202007986 */ /* 0x000fe8000c101904 */
[----:B------:R-:W-:Y:S04]  /*3320*/  STG.E desc[UR4][R2.64+0x1c], R35 ;  /* 0x00001c2302007986 */ /* 0x000fe8000c101904 */
[----:B----4-:R-:W-:Y:S04]  /*3330*/  STG.E desc[UR4][R2.64+0x20], R28 ;  /* 0x0000201c02007986 */ /* 0x010fe8000c101904 */
[----:B------:R-:W-:Y:S04]  /*3340*/  STG.E desc[UR4][R2.64+0x24], R29 ;  /* 0x0000241d02007986 */ /* 0x000fe8000c101904 */
[----:B------:R-:W-:Y:S04]  /*3350*/  STG.E desc[UR4][R2.64+0x28], R30 ;  /* 0x0000281e02007986 */ /* 0x000fe8000c101904 */
[----:B------:R-:W-:Y:S04]  /*3360*/  STG.E desc[UR4][R2.64+0x2c], R31 ;  /* 0x00002c1f02007986 */ /* 0x000fe8000c101904 */
[----:B-----5:R-:W-:Y:S04]  /*3370*/  STG.E desc[UR4][R2.64+0x30], R24 ;  /* 0x0000301802007986 */ /* 0x020fe8000c101904 */
[----:B------:R-:W-:Y:S04]  /*3380*/  STG.E desc[UR4][R2.64+0x34], R25 ;  /* 0x0000341902007986 */ /* 0x000fe8000c101904 */
        /* <DEDUP_REMOVED lines=17> */
[----:B------:R-:W-:Y:S01]  /*34a0*/  STG.E desc[UR4][R2.64+0x7c], R11 ;  /* 0x00007c0b02007986 */ /* 0x000fe2000c101904 */
[----:B------:R-:W-:Y:S05]  /*34b0*/  EXIT ;  /* 0x000000000000794d */ /* 0x000fea0003800000 */
.L_x_4:
[----:B------:R-:W-:-:S00]  /*34c0*/  BRA `(.L_x_4) ;  /* 0xfffffffc00fc7947 */ /* 0x000fc0000383ffff */
[----:B------:R-:W-:-:S00]  /*34d0*/  NOP ;  /* 0x0000000000007918 */ /* 0x000fc00000000000 */
        /* <DEDUP_REMOVED lines=10> */
.L_x_9:


//--------------------- .text._Z10powerArrayPiPfS0_ --------------------------
	.section	.text._Z10powerArrayPiPfS0_,"ax",@progbits
	.align	128
        .global         _Z10powerArrayPiPfS0_
        .type           _Z10powerArrayPiPfS0_,@function
        .size           _Z10powerArrayPiPfS0_,(.L_x_10 - _Z10powerArrayPiPfS0_)
        .other          _Z10powerArrayPiPfS0_,@"STO_CUDA_ENTRY STV_DEFAULT"
_Z10powerArrayPiPfS0_:
.text._Z10powerArrayPiPfS0_:
[----:B------:R-:W-:Y:S08]  /*0000*/  LDC R1, c[0x0][0x37c] ;  /* 0x0000df00ff017b82 */ /* 0x000ff00000000800 */
[----:B------:R-:W0:Y:S01]  /*0010*/  LDC.64 R26, c[0x0][0x388] ;  /* 0x0000e200ff1a7b82 */ /* 0x000e220000000a00 */
[----:B------:R-:W0:Y:S02]  /*0020*/  LDCU.64 UR4, c[0x0][0x358] ;  /* 0x00006b00ff0477ac */ /* 0x000e240008000a00 */
[----:B0-----:R-:W2:Y:S04]  /*0030*/  LDG.E R8, desc[UR4][R26.64] ;  /* 0x000000041a087981 */ /* 0x001ea8000c1e1900 */
[----:B------:R-:W2:Y:S04]  /*0040*/  LDG.E R9, desc[UR4][R26.64+0x4] ;  /* 0x000004041a097981 */ /* 0x000ea8000c1e1900 */
[----:B------:R-:W2:Y:S04]  /*0050*/  LDG.E R10, desc[UR4][R26.64+0x8] ;  /* 0x000008041a0a7981 */ /* 0x000ea8000c1e1900 */
[----:B------:R-:W2:Y:S04]  /*0060*/  LDG.E R11, desc[UR4][R26.64+0xc] ;  /* 0x00000c041a0b7981 */ /* 0x000ea8000c1e1900 */
[----:B------:R-:W3:Y:S04]  /*0070*/  LDG.E R12, desc[UR4][R26.64+0x10] ;  /* 0x000010041a0c7981 */ /* 0x000ee8000c1e1900 */
[----:B------:R-:W3:Y:S04]  /*0080*/  LDG.E R13, desc[UR4][R26.64+0x14] ;  /* 0x000014041a0d7981 */ /* 0x000ee8000c1e1900 */
[----:B------:R-:W3:Y:S04]  /*0090*/  LDG.E R14, desc[UR4][R26.64+0x18] ;  /* 0x000018041a0e7981 */ /* 0x000ee8000c1e1900 */
[----:B------:R-:W3:Y:S01]  /*00a0*/  LDG.E R15, desc[UR4][R26.64+0x1c] ;  /* 0x00001c041a0f7981 */ /* 0x000ee2000c1e1900 */
[----:B------:R-:W-:Y:S01]  /*00b0*/  MOV R25, 0x400 ;  /* 0x0000040000197802 */ /* 0x000fe20000000f00 */
[----:B------:R-:W0:Y:S02]  /*00c0*/  S2R R2, SR_CgaCtaId ;  /* 0x0000000000027919 */ /* 0x000e240000008800 */
[----:B------:R-:W4:Y:S04]  /*00d0*/  LDG.E R18, desc[UR4][R26.64+0x60] ;  /* 0x000060041a127981 */ /* 0x000f28000c1e1900 */
[----:B------:R-:W5:Y:S04]  /*00e0*/  LDG.E R20, desc[UR4][R26.64+0x20] ;  /* 0x000020041a147981 */ /* 0x000f68000c1e1900 */
[----:B------:R-:W5:Y:S04]  /*00f0*/  LDG.E R21, desc[UR4][R26.64+0x24] ;  /* 0x000024041a157981 */ /* 0x000f68000c1e1900 */
[----:B------:R-:W5:Y:S04]  /*0100*/  LDG.E R22, desc[UR4][R26.64+0x28] ;  /* 0x000028041a167981 */ /* 0x000f68000c1e1900 */
[----:B------:R-:W5:Y:S04]  /*0110*/  LDG.E R23, desc[UR4][R26.64+0x2c] ;  /* 0x00002c041a177981 */ /* 0x000f68000c1e1900 */
[----:B------:R-:W4:Y:S04]  /*0120*/  LDG.E R4, desc[UR4][R26.64+0x30] ;  /* 0x000030041a047981 */ /* 0x000f28000c1e1900 */
[----:B------:R-:W4:Y:S01]  /*0130*/  LDG.E R5, desc[UR4][R26.64+0x34] ;  /* 0x000034041a057981 */ /* 0x000f22000c1e1900 */
[----:B0-----:R-:W-:-:S03]  /*0140*/  LEA R16, R2, R25, 0x18 ;  /* 0x0000001902107211 */ /* 0x001fc600078ec0ff */
[----:B------:R-:W4:Y:S04]  /*0150*/  LDG.E R6, desc[UR4][R26.64+0x38] ;  /* 0x000038041a067981 */ /* 0x000f28000c1e1900 */
[----:B------:R-:W4:Y:S04]  /*0160*/  LDG.E R7, desc[UR4][R26.64+0x3c] ;  /* 0x00003c041a077981 */ /* 0x000f28000c1e1900 */
[----:B------:R-:W4:Y:S04]  /*0170*/  LDG.E R19, desc[UR4][R26.64+0x64] ;  /* 0x000064041a137981 */ /* 0x000f28000c1e1900 */
[----:B------:R-:W4:Y:S04]  /*0180*/  LDG.E R28, desc[UR4][R26.64+0x68] ;  /* 0x000068041a1c7981 */ /* 0x000f28000c1e1900 */
[----:B--2---:R0:W-:Y:S04]  /*0190*/  STS.128 [R16], R8 ;  /* 0x0000000810007388 */ /* 0x0041e80000000c00 */
[----:B---3--:R1:W-:Y:S04]  /*01a0*/  STS.128 [R16+0x10], R12 ;  /* 0x0000100c10007388 */ /* 0x0083e80000000c00 */
[----:B0-----:R-:W2:Y:S04]  /*01b0*/  LDG.E R8, desc[UR4][R26.64+0x40] ;  /* 0x000040041a087981 */ /* 0x001ea8000c1e1900 */
[----:B------:R-:W2:Y:S04]  /*01c0*/  LDG.E R9, desc[UR4][R26.64+0x44] ;  /* 0x000044041a097981 */ /* 0x000ea8000c1e1900 */
[----:B------:R-:W2:Y:S04]  /*01d0*/  LDG.E R10, desc[UR4][R26.64+0x48] ;  /* 0x000048041a0a7981 */ /* 0x000ea8000c1e1900 */
[----:B------:R-:W2:Y:S04]  /*01e0*/  LDG.E R11, desc[UR4][R26.64+0x4c] ;  /* 0x00004c041a0b7981 */ /* 0x000ea8000c1e1900 */
[----:B-1----:R-:W3:Y:S04]  /*01f0*/  LDG.E R12, desc[UR4][R26.64+0x50] ;  /* 0x000050041a0c7981 */ /* 0x002ee8000c1e1900 */
[----:B------:R-:W3:Y:S04]  /*0200*/  LDG.E R13, desc[UR4][R26.64+0x54] ;  /* 0x000054041a0d7981 */ /* 0x000ee8000c1e1900 */
[----:B------:R-:W3:Y:S04]  /*0210*/  LDG.E R14, desc[UR4][R26.64+0x58] ;  /* 0x000058041a0e7981 */ /* 0x000ee8000c1e1900 */
[----:B------:R0:W3:Y:S01]  /*0220*/  LDG.E R15, desc[UR4][R26.64+0x5c] ;  /* 0x00005c041a0f7981 */ /* 0x0000e2000c1e1900 */
[----:B------:R-:W1:Y:S01]  /*0230*/  S2R R24, SR_TID.Y ;  /* 0x0000000000187919 */ /* 0x000e620000002200 */
[----:B------:R-:W0:Y:S01]  /*0240*/  S2R R29, SR_TID.X ;  /* 0x00000000001d7919 */ /* 0x000e220000002100 */
[----:B------:R-:W1:Y:S01]  /*0250*/  S2R R17, SR_CTAID.Y ;  /* 0x0000000000117919 */ /* 0x000e620000002600 */
[----:B------:R-:W0:Y:S01]  /*0260*/  S2R R0, SR_CTAID.X ;  /* 0x0000000000007919 */ /* 0x000e220000002500 */
[----:B-----5:R0:W-:Y:S01]  /*0270*/  STS.128 [R16+0x20], R20 ;  /* 0x0000201410007388 */ /* 0x0201e20000000c00 */
[----:B------:R-:W2:Y:S03]  /*0280*/  S2R R3, SR_TID.Z ;  /* 0x0000000000037919 */ /* 0x000ea60000002300 */
[----:B----4-:R4:W-:Y:S04]  /*0290*/  STS.128 [R16+0x30], R4 ;  /* 0x0000300410007388 */ /* 0x0109e80000000c00 */
[----:B------:R4:W-:Y:S04]  /*02a0*/  STS.64 [R16+0x60], R18 ;  /* 0x0000601210007388 */ /* 0x0009e80000000a00 */
[----:B------:R4:W-:Y:S01]  /*02b0*/  STS [R16+0x68], R28 ;  /* 0x0000681c10007388 */ /* 0x0009e20000000800 */
[----:B-1----:R-:W-:-:S02]  /*02c0*/  IMAD R17, R17, 0x8, R24 ;  /* 0x0000000811117824 */ /* 0x002fc400078e0218 */
[----:B0-----:R-:W-:-:S03]  /*02d0*/  IMAD R0, R0, 0x8, R29 ;  /* 0x0000000800007824 */ /* 0x001fc600078e021d */
[----:B------:R-:W-:Y:S01]  /*02e0*/  IADD3 R26, PT, PT, R17, -0x1, RZ ;  /* 0xffffffff111a7810 */ /* 0x000fe20007ffe0ff */
[----:B------:R-:W-:-:S05]  /*02f0*/  VIADD R27, R0, 0xffffffff ;  /* 0xffffffff001b7836 */ /* 0x000fca0000000000 */
[----:B------:R-:W-:Y:S01]  /*0300*/  LOP3.LUT R26, R26, R27, RZ, 0xfc, !PT ;  /* 0x0000001b1a1a7212 */ /* 0x000fe200078efcff */
[----:B------:R-:W-:-:S03]  /*0310*/  VIADD R25, R25, 0x6c ;  /* 0x0000006c19197836 */ /* 0x000fc60000000000 */
[----:B------:R-:W-:Y:S02]  /*0320*/  ISETP.GE.U32.AND P0, PT, R26, 0x100, PT ;  /* 0x000001001a00780c */ /* 0x000fe40003f06070 */
[----:B------:R-:W-:Y:S01]  /*0330*/  LEA R25, R2, R25, 0x18 ;  /* 0x0000001902197211 */ /* 0x000fe200078ec0ff */
[----:B------:R-:W-:Y:S04]  /*0340*/  BSSY.RECONVERGENT B0, `(.L_x_5) ;  /* 0x0000054000007945 */ /* 0x000fe80003800200 */
[----:B------:R-:W-:-:S04]  /*0350*/  IMAD R2, R24, 0x3c0, R25 ;  /* 0x000003c018027824 */ /* 0x000fc800078e0219 */
[----:B------:R-:W-:Y:S01]  /*0360*/  IMAD R2, R29, 0x60, R2 ;  /* 0x000000601d027824 */ /* 0x000fe200078e0202 */
[----:B--2---:R4:W-:Y:S04]  /*0370*/  STS.128 [R16+0x40], R8 ;  /* 0x0000400810007388 */ /* 0x0049e80000000c00 */
[----:B---3--:R4:W-:Y:S01]  /*0380*/  STS.128 [R16+0x50], R12 ;  /* 0x0000500c10007388 */ /* 0x0089e20000000c00 */
[----:B------:R-:W-:Y:S05]  /*0390*/  @!P0 BRA `(.L_x_6) ;  /* 0x0000000000648947 */ /* 0x000fea0003800000 */
[----:B------:R1:W-:Y:S04]  /*03a0*/  STS [R2], RZ ;  /* 0x000000ff02007388 */ /* 0x0003e80000000800 */
[----:B------:R1:W-:Y:S04]  /*03b0*/  STS [R2+0x4], RZ ;  /* 0x000004ff02007388 */ /* 0x0003e80000000800 */
        /* <DEDUP_REMOVED lines=21> */
[----:B------:R1:W-:Y:S01]  /*0510*/  STS [R2+0x5c], RZ ;  /* 0x00005cff02007388 */ /* 0x0003e20000000800 */
[----:B------:R-:W-:Y:S05]  /*0520*/  BRA `(.L_x_7) ;  /* 0x0000000000d47947 */ /* 0x000fea0003800000 */
.L_x_6:
[----:B----4-:R-:W0:Y:S01]  /*0530*/  LDC.64 R4, c[0x0][0x380] ;  /* 0x0000e000ff047b82 */ /* 0x010e220000000a00 */
[----:B------:R-:W-:Y:S01]  /*0540*/  LEA R7, R17, R0, 0x8 ;  /* 0x0000000011077211 */ /* 0x000fe200078e40ff */
[----:B------:R-:W-:-:S04]  /*0550*/  IMAD.MOV.U32 R6, RZ, RZ, 0x18 ;  /* 0x00000018ff067424 */ /* 0x000fc800078e00ff */
[----:B------:R-:W-:-:S04]  /*0560*/  IMAD R7, R7, R6, -0x1818 ;  /* 0xffffe7e807077424 */ /* 0x000fc800078e0206 */
[----:B0-----:R-:W-:-:S05]  /*0570*/  IMAD.WIDE R4, R7, 0x4, R4 ;  /* 0x0000000407047825 */ /* 0x001fca00078e0204 */
[----:B------:R-:W2:Y:S04]  /*0580*/  LDG.E R7, desc[UR4][R4.64] ;  /* 0x0000000404077981 */ /* 0x000ea8000c1e1900 */
[----:B------:R-:W3:Y:S04]  /*0590*/  LDG.E R9, desc[UR4][R4.64+0x4] ;  /* 0x0000040404097981 */ /* 0x000ee8000c1e1900 */
        /* <DEDUP_REMOVED lines=16> */
[----:B--2---:R0:W-:Y:S04]  /*06a0*/  STS [R2], R7 ;  /* 0x0000000702007388 */ /* 0x0041e80000000800 */
[----:B---3--:R1:W-:Y:S04]  /*06b0*/  STS [R2+0x4], R9 ;  /* 0x0000040902007388 */ /* 0x0083e80000000800 */
[----:B----4-:R2:W-:Y:S04]  /*06c0*/  STS [R2+0x8], R11 ;  /* 0x0000080b02007388 */ /* 0x0105e80000000800 */
[----:B-----5:R3:W-:Y:S04]  /*06d0*/  STS [R2+0xc], R13 ;  /* 0x00000c0d02007388 */ /* 0x0207e80000000800 */
[----:B------:R4:W-:Y:S04]  /*06e0*/  STS [R2+0x10], R15 ;  /* 0x0000100f02007388 */ /* 0x0009e80000000800 */
[----:B------:R5:W-:Y:S04]  /*06f0*/  STS [R2+0x14], R19 ;  /* 0x0000141302007388 */ /* 0x000be80000000800 */
[----:B0-----:R-:W5:Y:S04]  /*0700*/  LDG.E R7, desc[UR4][R4.64+0x2c] ;  /* 0x00002c0404077981 */ /* 0x001f68000c1e1900 */
[----:B-1----:R-:W5:Y:S04]  /*0710*/  LDG.E R9, desc[UR4][R4.64+0x30] ;  /* 0x0000300404097981 */ /* 0x002f68000c1e1900 */
[----:B--2---:R-:W2:Y:S04]  /*0720*/  LDG.E R11, desc[UR4][R4.64+0x34] ;  /* 0x00003404040b7981 */ /* 0x004ea8000c1e1900 */
[----:B---3--:R-:W3:Y:S04]  /*0730*/  LDG.E R13, desc[UR4][R4.64+0x38] ;  /* 0x00003804040d7981 */ /* 0x008ee8000c1e1900 */
[----:B----4-:R-:W4:Y:S04]  /*0740*/  LDG.E R15, desc[UR4][R4.64+0x3c] ;  /* 0x00003c04040f7981 */ /* 0x010f28000c1e1900 */
[----:B-----5:R-:W5:Y:S04]  /*0750*/  LDG.E R19, desc[UR4][R4.64+0x40] ;  /* 0x0000400404137981 */ /* 0x020f68000c1e1900 */
[----:B------:R0:W-:Y:S04]  /*0760*/  STS [R2+0x18], R21 ;  /* 0x0000181502007388 */ /* 0x0001e80000000800 */
        /* <DEDUP_REMOVED lines=13> */
[----:B--2---:R0:W-:Y:S04]  /*0840*/  STS [R2+0x34], R11 ;  /* 0x0000340b02007388 */ /* 0x0041e80000000800 */
[----:B---3--:R0:W-:Y:S04]  /*0850*/  STS [R2+0x38], R13 ;  /* 0x0000380d02007388 */ /* 0x0081e80000000800 */
[----:B----4-:R0:W-:Y:S04]  /*0860*/  STS [R2+0x3c], R15 ;  /* 0x00003c0f02007388 */ /* 0x0101e80000000800 */
[----:B-----5:R0:W-:Y:S02]  /*0870*/  STS [R2+0x40], R19 ;  /* 0x0000401302007388 */ /* 0x0201e40000000800 */
.L_x_7:
[----:B------:R-:W-:Y:S05]  /*0880*/  BSYNC.RECONVERGENT B0 ;  /* 0x0000000000007941 */ /* 0x000fea0003800200 */
.L_x_5:
[----:B------:R-:W-:Y:S01]  /*0890*/  BAR.SYNC.DEFER_BLOCKING 0x0 ;  /* 0x0000000000007b1d */ /* 0x000fe20000010000 */
[----:B------:R-:W-:-:S04]  /*08a0*/  LOP3.LUT P0, RZ, R29, 0x3f8, R24, 0xc8, !PT ;  /* 0x000003f81dff7812 */ /* 0x000fc8000780c818 */
[----:B------:R-:W-:-:S13]  /*08b0*/  ISETP.GT.U32.OR P0, PT, R3, 0x7, P0 ;  /* 0x000000070300780c */ /* 0x000fda0000704470 */
[----:B------:R-:W-:Y:S05]  /*08c0*/  @P0 EXIT ;  /* 0x000000000000094d */ /* 0x000fea0003800000 */
[----:B01----:R-:W-:Y:S01]  /*08d0*/  LEA R2, R3, R2, 0x2 ;  /* 0x0000000203027211 */ /* 0x003fe200078e10ff */
[----:B----4-:R-:W-:Y:S01]  /*08e0*/  LDS.128 R4, [R16] ;  /* 0x0000000010047984 */ /* 0x010fe20000000c00 */
[----:B------:R-:W-:-:S03]  /*08f0*/  ISETP.GT.AND P0, PT, R0, 0xff, PT ;  /* 0x000000ff0000780c */ /* 0x000fc60003f04270 */
[----:B------:R-:W0:Y:S01]  /*0900*/  LDS R12, [R2] ;  /* 0x00000000020c7984 */ /* 0x000e220000000800 */
[----:B------:R-:W-:-:S03]  /*0910*/  ISETP.GT.U32.OR P0, PT, R17, 0xff, P0 ;  /* 0x000000ff1100780c */ /* 0x000fc60000704470 */
[----:B------:R-:W1:Y:S04]  /*0920*/  LDS R14, [R2+0x20] ;  /* 0x00002000020e7984 */ /* 0x000e680000000800 */
[----:B------:R-:W2:Y:S04]  /*0930*/  LDS R19, [R2+0x40] ;  /* 0x0000400002137984 */ /* 0x000ea80000000800 */
[----:B------:R-:W3:Y:S04]  /*0940*/  LDS R22, [R2+0x60] ;  /* 0x0000600002167984 */ /* 0x000ee80000000800 */
[----:B------:R-:W4:Y:S04]  /*0950*/  LDS R25, [R2+0x80] ;  /* 0x0000800002197984 */ /* 0x000f280000000800 */
[----:B------:R-:W5:Y:S04]  /*0960*/  LDS R23, [R2+0xa0] ;  /* 0x0000a00002177984 */ /* 0x000f680000000800 */
[----:B------:R-:W5:Y:S04]  /*0970*/  LDS.128 R8, [R16+0x10] ;  /* 0x0000100010087984 */ /* 0x000f680000000c00 */
[----:B------:R-:W5:Y:S04]  /*0980*/  LDS R20, [R2+0xc0] ;  /* 0x0000c00002147984 */ /* 0x000f680000000800 */
[----:B------:R-:W5:Y:S04]  /*0990*/  LDS R18, [R2+0xe0] ;  /* 0x0000e00002127984 */ /* 0x000f680000000800 */
[----:B------:R-:W5:Y:S01]  /*09a0*/  LDS R21, [R2+0x100] ;  /* 0x0001000002157984 */ /* 0x000f620000000800 */
[----:B0-----:R-:W-:-:S03]  /*09b0*/  I2FP.F32.S32 R13, R12 ;  /* 0x0000000c000d7245 */ /* 0x001fc60000201400 */
[----:B------:R-:W0:Y:S01]  /*09c0*/  LDS R24, [R2+0x3c0] ;  /* 0x0003c00002187984 */ /* 0x000e220000000800 */
[----:B-1----:R-:W-:Y:S01]  /*09d0*/  I2FP.F32.S32 R15, R14 ;  /* 0x0000000e000f7245 */ /* 0x002fe20000201400 */
[----:B------:R-:W-:Y:S02]  /*09e0*/  FFMA R4, R4, R13, RZ ;  /* 0x0000000d04047223 */ /* 0x000fe400000000ff */
[----:B------:R-:W1:Y:S02]  /*09f0*/  LDS R26, [R2+0x460] ;  /* 0x00046000021a7984 */ /* 0x000e640000000800 */
[----:B------:R-:W-:Y:S01]  /*0a00*/  FFMA R5, R15, R5, R4 ;  /* 0x000000050f057223 */ /* 0x000fe20000000004 */
[----:B--2---:R-:W-:Y:S01]  /*0a10*/  I2FP.F32.S32 R4, R19 ;  /* 0x0000001300047245 */ /* 0x004fe20000201400 */
[----:B------:R-:W2:Y:S04]  /*0a20*/  LDS.128 R12, [R16+0x20] ;  /* 0x00002000100c7984 */ /* 0x000ea80000000c00 */
[----:B------:R-:W2:Y:S01]  /*0a30*/  LDS R19, [R2+0x3e0] ;  /* 0x0003e00002137984 */ /* 0x000ea20000000800 */
[----:B------:R-:W-:Y:S01]  /*0a40*/  FFMA R4, R4, R6, R5 ;  /* 0x0000000604047223 */ /* 0x000fe20000000005 */
[----:B---3--:R-:W-:-:S02]  /*0a50*/  I2FP.F32.S32 R5, R22 ;  /* 0x0000001600057245 */ /* 0x008fc40000201400 */
[----:B------:R-:W3:Y:S01]  /*0a60*/  LDS R22, [R2+0x400] ;  /* 0x0004000002167984 */ /* 0x000ee20000000800 */
[----:B----4-:R-:W-:Y:S02]  /*0a70*/  I2FP.F32.S32 R25, R25 ;  /* 0x0000001900197245 */ /* 0x010fe40000201400 */
[----:B------:R-:W-:Y:S01]  /*0a80*/  FFMA R5, R5, R7, R4 ;  /* 0x0000000705057223 */ /* 0x000fe20000000004 */
[----:B-----5:R-:W-:Y:S02]  /*0a90*/  I2FP.F32.S32 R7, R23 ;  /* 0x0000001700077245 */ /* 0x020fe40000201400 */
[----:B------:R-:W4:Y:S01]  /*0aa0*/  LDS R23, [R2+0x420] ;  /* 0x0004200002177984 */ /* 0x000f220000000800 */
[----:B------:R-:W-:Y:S01]  /*0ab0*/  FFMA R8, R8, R25, R5 ;  /* 0x0000001908087223 */ /* 0x000fe20000000005 */
[----:B------:R-:W-:Y:S02]  /*0ac0*/  I2FP.F32.S32 R20, R20 ;  /* 0x0000001400147245 */ /* 0x000fe40000201400 */
[----:B------:R-:W5:Y:S01]  /*0ad0*/  LDS R25, [R2+0x440] ;  /* 0x0004400002197984 */ /* 0x000f620000000800 */
[----:B------:R-:W-:-:S03]  /*0ae0*/  FFMA R9, R7, R9, R8 ;  /* 0x0000000907097223 */ /* 0x000fc60000000008 */
[----:B------:R-:W5:Y:S01]  /*0af0*/  LDS.128 R4, [R16+0x30] ;  /* 0x0000300010047984 */ /* 0x000f620000000c00 */
[----:B------:R-:W-:Y:S01]  /*0b00*/  FFMA R10, R20, R10, R9 ;  /* 0x0000000a140a7223 */ /* 0x000fe20000000009 */
[----:B------:R-:W-:Y:S02]  /*0b10*/  I2FP.F32.S32 R9, R18 ;  /* 0x0000001200097245 */ /* 0x000fe40000201400 */
[----:B------:R-:W5:Y:S01]  /*0b20*/  LDS R20, [R2+0x480] ;  /* 0x0004800002147984 */ /* 0x000f620000000800 */
[----:B------:R-:W-:Y:S02]  /*0b30*/  I2FP.F32.S32 R8, R21 ;  /* 0x0000001500087245 */ /* 0x000fe40000201400 */
[----:B------:R-:W-:Y:S01]  /*0b40*/  FFMA R9, R9, R11, R10 ;  /* 0x0000000b09097223 */ /* 0x000fe2000000000a */
[----:B------:R-:W5:Y:S01]  /*0b50*/  LDS R21, [R2+0x4a0] ;  /* 0x0004a00002157984 */ /* 0x000f620000000800 */
[----:B0-----:R-:W-:-:S03]  /*0b60*/  I2FP.F32.S32 R27, R24 ;  /* 0x00000018001b7245 */ /* 0x001fc60000201400 */
[----:B------:R-:W0:Y:S01]  /*0b70*/  LDS R18, [R2+0x4c0] ;  /* 0x0004c00002127984 */ /* 0x000e220000000800 */
[----:B-1----:R-:W-:-:S03]  /*0b80*/  I2FP.F32.S32 R26, R26 ;  /* 0x0000001a001a7245 */ /* 0x002fc60000201400 */
[----:B------:R-:W-:Y:S01]  /*0b90*/  LDS R24, [R2+0x7e0] ;  /* 0x0007e00002187984 */ /* 0x000fe20000000800 */
[----:B--2---:R-:W-:-:S03]  /*0ba0*/  FFMA R12, R12, R8, R9 ;  /* 0x000000080c0c7223 */ /* 0x004fc60000000009 */
[----:B------:R-:W1:Y:S01]  /*0bb0*/  LDS.128 R8, [R16+0x40] ;  /* 0x0000400010087984 */ /* 0x000e620000000c00 */
[----:B------:R-:W-:Y:S01]  /*0bc0*/  FFMA R13, R27, R13, R12 ;  /* 0x0000000d1b0d7223 */ /* 0x000fe2000000000c */
[----:B------:R-:W-:Y:S02]  /*0bd0*/  I2FP.F32.S32 R12, R19 ;  /* 0x00000013000c7245 */ /* 0x000fe40000201400 */
[----:B------:R-:W2:Y:S03]  /*0be0*/  LDS R19, [R2+0x780] ;  /* 0x0007800002137984 */ /* 0x000ea60000000800 */
[----:B------:R-:W-:Y:S01]  /*0bf0*/  FFMA R12, R12, R14, R13 ;  /* 0x0000000e0c0c7223 */ /* 0x000fe2000000000d */
[----:B---3--:R-:W-:Y:S02]  /*0c00*/  I2FP.F32.S32 R13, R22 ;  /* 0x00000016000d7245 */ /* 0x008fe40000201400 */
[----:B------:R-:W3:Y:S03]  /*0c10*/  LDS R22, [R2+0x7a0] ;  /* 0x0007a00002167984 */ /* 0x000ee60000000800 */
[----:B------:R-:W-:Y:S01]  /*0c20*/  FFMA R13, R13, R15, R12 ;  /* 0x0000000f0d0d7223 */ /* 0x000fe2000000000c */
[----:B----4-:R-:W-:-:S02]  /*0c30*/  I2FP.F32.S32 R12, R23 ;  /* 0x00000017000c7245 */ /* 0x010fc40000201400 */
[----:B-----5:R-:W-:Y:S01]  /*0c40*/  I2FP.F32.S32 R25, R25 ;  /* 0x0000001900197245 */ /* 0x020fe20000201400 */
[----:B------:R-:W4:Y:S02]  /*0c50*/  LDS R23, [R2+0x7c0] ;  /* 0x0007c00002177984 */ /* 0x000f240000000800 */
[----:B------:R-:W-:Y:S02]  /*0c60*/  FFMA R4, R4, R12, R13 ;  /* 0x0000000c04047223 */ /* 0x000fe4000000000d */
[----:B------:R0:W4:Y:S02]  /*0c70*/  LDS.128 R12, [R16+0x50] ;  /* 0x00005000100c7984 */ /* 0x0001240000000c00 */
[----:B------:R-:W-:Y:S02]  /*0c80*/  FFMA R5, R25, R5, R4 ;  /* 0x0000000519057223 */ /* 0x000fe40000000004 */
[----:B------:R1:W4:Y:S02]  /*0c90*/  LDS R25, [R2+0x800] ;  /* 0x0008000002197984 */ /* 0x0003240000000800 */
[----:B------:R-:W-:Y:S01]  /*0ca0*/  FFMA R6, R26, R6, R5 ;  /* 0x000000061a067223 */ /* 0x000fe20000000005 */
[----:B------:R-:W-:-:S02]  /*0cb0*/  I2FP.F32.S32 R5, R20 ;  /* 0x0000001400057245 */ /* 0x000fc40000201400 */
[----:B------:R-:W-:Y:S01]  /*0cc0*/  I2FP.F32.S32 R4, R21 ;  /* 0x0000001500047245 */ /* 0x000fe20000201400 */
[----:B------:R1:W4:Y:S01]  /*0cd0*/  LDS R20, [R2+0x820] ;  /* 0x0008200002147984 */ /* 0x0003220000000800 */
[----:B0-----:R-:W-:Y:S01]  /*0ce0*/  I2FP.F32.S32 R27, R18 ;  /* 0x00000012001b7245 */ /* 0x001fe20000201400 */
[----:B------:R-:W-:Y:S02]  /*0cf0*/  FFMA R5, R5, R7, R6 ;  /* 0x0000000705057223 */ /* 0x000fe40000000006 */
[----:B------:R0:W0:Y:S02]  /*0d00*/  LDS R21, [R2+0x840] ;  /* 0x0008400002157984 */ /* 0x0000240000000800 */
[----:B-1----:R-:W-:Y:S02]  /*0d10*/  FFMA R26, R8, R4, R5 ;  /* 0x00000004081a7223 */ /* 0x002fe40000000005 */
[----:B------:R1:W0:Y:S02]  /*0d20*/  LDS R18, [R2+0x880] ;  /* 0x0008800002127984 */ /* 0x0002240000000800 */
[----:B------:R-:W-:-:S02]  /*0d30*/  FFMA R9, R27, R9, R26 ;  /* 0x000000091b097223 */ /* 0x000fc4000000001a */
[----:B------:R1:W0:Y:S01]  /*0d40*/  LDS.128 R4, [R16+0x60] ;  /* 0x0000600010047984 */ /* 0x0002220000000c00 */
[----:B--2---:R-:W-:-:S03]  /*0d50*/  I2FP.F32.S32 R28, R19 ;  /* 0x00000013001c7245 */ /* 0x004fc60000201400 */
[----:B------:R1:W2:Y:S01]  /*0d60*/  LDS R8, [R2+0x860] ;  /* 0x0008600002087984 */ /* 0x0002a20000000800 */
[----:B---3--:R-:W-:Y:S01]  /*0d70*/  I2FP.F32.S32 R19, R22 ;  /* 0x0000001600137245 */ /* 0x008fe20000201400 */
[----:B------:R-:W-:Y:S01]  /*0d80*/  FFMA R10, R28, R10, R9 ;  /* 0x0000000a1c0a7223 */ /* 0x000fe20000000009 */
[----:B------:R-:W-:-:S03]  /*0d90*/  I2FP.F32.S32 R9, R24 ;  /* 0x0000001800097245 */ /* 0x000fc60000201400 */
[----:B------:R-:W-:Y:S01]  /*0da0*/  FFMA R19, R19, R11, R10 ;  /* 0x0000000b13137223 */ /* 0x000fe2000000000a */
[----:B----4-:R-:W-:Y:S01]  /*0db0*/  I2FP.F32.S32 R23, R23 ;  /* 0x0000001700177245 */ /* 0x010fe20000201400 */
[----:B-1----:R-:W-:Y:S06]  /*0dc0*/  @P0 EXIT ;  /* 0x000000000000094d */ /* 0x002fec0003800000 */
[----:B------:R-:W1:Y:S01]  /*0dd0*/  LDC.64 R10, c[0x0][0x390] ;  /* 0x0000e400ff0a7b82 */ /* 0x000e620000000a00 */
[----:B------:R-:W-:Y:S01]  /*0de0*/  FFMA R12, R12, R23, R19 ;  /* 0x000000170c0c7223 */ /* 0x000fe20000000013 */
[----:B0-----:R-:W-:Y:S01]  /*0df0*/  I2FP.F32.S32 R2, R25 ;  /* 0x0000001900027245 */ /* 0x001fe20000201400 */
[----:B------:R-:W-:Y:S01]  /*0e00*/  IMAD R0, R0, 0x8, R3 ;  /* 0x0000000800007824 */ /* 0x000fe200078e0203 */
[----:B------:R-:W-:Y:S01]  /*0e10*/  I2FP.F32.S32 R7, R20 ;  /* 0x0000001400077245 */ /* 0x000fe20000201400 */
[----:B------:R-:W-:Y:S01]  /*0e20*/  FFMA R9, R9, R13, R12 ;  /* 0x0000000d09097223 */ /* 0x000fe2000000000c */
[----:B------:R-:W-:Y:S02]  /*0e30*/  I2FP.F32.S32 R21, R21 ;  /* 0x0000001500157245 */ /* 0x000fe40000201400 */
[----:B--2---:R-:W-:Y:S01]  /*0e40*/  I2FP.F32.S32 R3, R8 ;  /* 0x0000000800037245 */ /* 0x004fe20000201400 */
[----:B------:R-:W-:Y:S01]  /*0e50*/  FFMA R2, R2, R14, R9 ;  /* 0x0000000e02027223 */ /* 0x000fe20000000009 */
[----:B------:R-:W-:-:S02]  /*0e60*/  LEA R17, R17, R0, 0xb ;  /* 0x0000000011117211 */ /* 0x000fc400078e58ff */
[----:B------:R-:W-:Y:S01]  /*0e70*/  I2FP.F32.S32 R18, R18 ;  /* 0x0000001200127245 */ /* 0x000fe20000201400 */
[----:B------:R-:W-:-:S04]  /*0e80*/  FFMA R7, R7, R15, R2 ;  /* 0x0000000f07077223 */ /* 0x000fc80000000002 */
[----:B------:R-:W-:-:S04]  /*0e90*/  FFMA R4, R4, R21, R7 ;  /* 0x0000001504047223 */ /* 0x000fc80000000007 */
[----:B------:R-:W-:Y:S01]  /*0ea0*/  FFMA R3, R3, R5, R4 ;  /* 0x0000000503037223 */ /* 0x000fe20000000004 */
[----:B-1----:R-:W-:-:S04]  /*0eb0*/  IMAD.WIDE R10, R17, 0x4, R10 ;  /* 0x00000004110a7825 */ /* 0x002fc800078e020a */
[----:B------:R-:W-:-:S05]  /*0ec0*/  FFMA R3, R18, R6, R3 ;  /* 0x0000000612037223 */ /* 0x000fca0000000003 */
[----:B------:R-:W-:Y:S01]  /*0ed0*/  STG.E desc[UR4][R10.64], R3 ;  /* 0x000000030a007986 */ /* 0x000fe2000c101904 */
[----:B------:R-:W-:Y:S05]  /*0ee0*/  EXIT ;  /* 0x000000000000794d */ /* 0x000fea0003800000 */
.L_x_8:
        /* <DEDUP_REMOVED lines=9> */
.L_x_10:


//--------------------- .nv.shared._Z9energyADCPiPfS0_S0_ --------------------------
	.section	.nv.shared._Z9energyADCPiPfS0_S0_,"aw",@nobits
	.sectionflags	@""
	.align	4
.nv.shared._Z9energyADCPiPfS0_S0_:
	.zero		25472


//--------------------- .nv.shared.reserved.0     --------------------------
	.section	.nv.shared.reserved.0,"aw",@nobits
	.weak		__nv_reservedSMEM_offset_0_alias
	.size		__nv_reservedSMEM_offset_0_alias, 0, 64
	.other		__nv_reservedSMEM_offset_0_alias,@"STO_CUDA_RESERVED_SHARED STV_DEFAULT"
__nv_reservedSMEM_offset_0_alias:
	.zero		0
	.zero		64


//--------------------- .nv.shared._Z10powerArrayPiPfS0_ --------------------------
	.section	.nv.shared._Z10powerArrayPiPfS0_,"aw",@nobits
	.sectionflags	@""
	.align	4
.nv.shared._Z10powerArrayPiPfS0_:
	.zero		10732


//--------------------- .nv.constant0._Z9energyADCPiPfS0_S0_ --------------------------
	.section	.nv.constant0._Z9energyADCPiPfS0_S0_,"a",@progbits
	.sectionflags	@""
	.align	4
.nv.constant0._Z9energyADCPiPfS0_S0_:
	.zero		928


//--------------------- .nv.constant0._Z10powerArrayPiPfS0_ --------------------------
	.section	.nv.constant0._Z10powerArrayPiPfS0_,"a",@progbits
	.sectionflags	@""
	.align	4
.nv.constant0._Z10powerArrayPiPfS0_:
	.zero		920


//--------------------- SYMBOLS --------------------------

	.type		.nv.reservedSmem.offset0,@object
	.size		.nv.reservedSmem.offset0,0x4
	.type		.nv.reservedSmem.cap,@object
	.size		.nv.reservedSmem.cap,0x4
